//
// Generated by NVIDIA NVVM Compiler
//
// Compiler Build ID: CL-36424714
// Cuda compilation tools, release 13.0, V13.0.88
// Based on NVVM 20.0.0
//

.version 9.0
.target sm_100
.address_size 64

	// .globl	_Z15matrixMulKernelPdS_S_S_iii

.visible .entry _Z15matrixMulKernelPdS_S_S_iii(
	.param .u64 .ptr .align 1 _Z15matrixMulKernelPdS_S_S_iii_param_0,
	.param .u64 .ptr .align 1 _Z15matrixMulKernelPdS_S_S_iii_param_1,
	.param .u64 .ptr .align 1 _Z15matrixMulKernelPdS_S_S_iii_param_2,
	.param .u64 .ptr .align 1 _Z15matrixMulKernelPdS_S_S_iii_param_3,
	.param .u32 _Z15matrixMulKernelPdS_S_S_iii_param_4,
	.param .u32 _Z15matrixMulKernelPdS_S_S_iii_param_5,
	.param .u32 _Z15matrixMulKernelPdS_S_S_iii_param_6
)
{
	.reg .pred 	%p<13>;
	.reg .b32 	%r<41>;
	.reg .b64 	%rd<57>;
	.reg .b64 	%fd<66>;

	ld.param.u64 	%rd8, [_Z15matrixMulKernelPdS_S_S_iii_param_0];
	ld.param.u64 	%rd9, [_Z15matrixMulKernelPdS_S_S_iii_param_1];
	ld.param.u64 	%rd6, [_Z15matrixMulKernelPdS_S_S_iii_param_2];
	ld.param.u64 	%rd7, [_Z15matrixMulKernelPdS_S_S_iii_param_3];
	ld.param.u32 	%r20, [_Z15matrixMulKernelPdS_S_S_iii_param_4];
	ld.param.u32 	%r18, [_Z15matrixMulKernelPdS_S_S_iii_param_5];
	ld.param.u32 	%r19, [_Z15matrixMulKernelPdS_S_S_iii_param_6];
	cvta.to.global.u64 	%rd1, %rd9;
	cvta.to.global.u64 	%rd2, %rd8;
	mov.u32 	%r21, %ctaid.y;
	mov.u32 	%r22, %ntid.y;
	mov.u32 	%r23, %tid.y;
	mad.lo.s32 	%r1, %r21, %r22, %r23;
	mov.u32 	%r24, %ctaid.x;
	mov.u32 	%r25, %ntid.x;
	mov.u32 	%r26, %tid.x;
	mad.lo.s32 	%r2, %r24, %r25, %r26;
	setp.ge.s32 	%p1, %r1, %r20;
	setp.ge.s32 	%p2, %r2, %r19;
	or.pred  	%p3, %p1, %p2;
	@%p3 bra 	$L__BB0_14;
	cvta.to.global.u64 	%rd10, %rd7;
	mul.wide.u32 	%rd11, %r1, 8;
	add.s64 	%rd12, %rd10, %rd11;
	ld.global.f64 	%fd65, [%rd12];
	setp.lt.s32 	%p4, %r18, 1;
	@%p4 bra 	$L__BB0_13;
	mul.lo.s32 	%r3, %r18, %r1;
	and.b32  	%r4, %r18, 7;
	setp.lt.u32 	%p5, %r18, 8;
	mov.b32 	%r39, 0;
	@%p5 bra 	$L__BB0_5;
	and.b32  	%r39, %r18, 2147483640;
	neg.s32 	%r37, %r39;
	shl.b32 	%r7, %r19, 3;
	mul.wide.u32 	%rd13, %r3, 8;
	add.s64 	%rd14, %rd13, %rd2;
	add.s64 	%rd56, %rd14, 32;
	mul.wide.s32 	%rd17, %r19, 8;
	mov.u32 	%r36, %r2;
$L__BB0_4:
	.pragma "nounroll";
	ld.global.f64 	%fd15, [%rd56+-32];
	mul.wide.s32 	%rd15, %r36, 8;
	add.s64 	%rd16, %rd1, %rd15;
	ld.global.f64 	%fd16, [%rd16];
	fma.rn.f64 	%fd17, %fd15, %fd16, %fd65;
	ld.global.f64 	%fd18, [%rd56+-24];
	add.s64 	%rd18, %rd16, %rd17;
	ld.global.f64 	%fd19, [%rd18];
	fma.rn.f64 	%fd20, %fd18, %fd19, %fd17;
	ld.global.f64 	%fd21, [%rd56+-16];
	add.s64 	%rd19, %rd18, %rd17;
	ld.global.f64 	%fd22, [%rd19];
	fma.rn.f64 	%fd23, %fd21, %fd22, %fd20;
	ld.global.f64 	%fd24, [%rd56+-8];
	add.s64 	%rd20, %rd19, %rd17;
	ld.global.f64 	%fd25, [%rd20];
	fma.rn.f64 	%fd26, %fd24, %fd25, %fd23;
	ld.global.f64 	%fd27, [%rd56];
	add.s64 	%rd21, %rd20, %rd17;
	ld.global.f64 	%fd28, [%rd21];
	fma.rn.f64 	%fd29, %fd27, %fd28, %fd26;
	ld.global.f64 	%fd30, [%rd56+8];
	add.s64 	%rd22, %rd21, %rd17;
	ld.global.f64 	%fd31, [%rd22];
	fma.rn.f64 	%fd32, %fd30, %fd31, %fd29;
	ld.global.f64 	%fd33, [%rd56+16];
	add.s64 	%rd23, %rd22, %rd17;
	ld.global.f64 	%fd34, [%rd23];
	fma.rn.f64 	%fd35, %fd33, %fd34, %fd32;
	ld.global.f64 	%fd36, [%rd56+24];
	add.s64 	%rd24, %rd23, %rd17;
	ld.global.f64 	%fd37, [%rd24];
	fma.rn.f64 	%fd65, %fd36, %fd37, %fd35;
	add.s32 	%r37, %r37, 8;
	add.s32 	%r36, %r36, %r7;
	add.s64 	%rd56, %rd56, 64;
	setp.ne.s32 	%p6, %r37, 0;
	@%p6 bra 	$L__BB0_4;
$L__BB0_5:
	setp.eq.s32 	%p7, %r4, 0;
	@%p7 bra 	$L__BB0_13;
	and.b32  	%r13, %r18, 3;
	setp.lt.u32 	%p8, %r4, 4;
	@%p8 bra 	$L__BB0_8;
	add.s32 	%r28, %r39, %r3;
	mul.wide.u32 	%rd25, %r28, 8;
	add.s64 	%rd26, %rd2, %rd25;
	ld.global.f64 	%fd39, [%rd26];
	mad.lo.s32 	%r29, %r39, %r19, %r2;
	mul.wide.s32 	%rd27, %r29, 8;
	add.s64 	%rd28, %rd1, %rd27;
	ld.global.f64 	%fd40, [%rd28];
	fma.rn.f64 	%fd41, %fd39, %fd40, %fd65;
	cvt.u64.u32 	%rd29, %r3;
	cvt.u64.u32 	%rd30, %r39;
	add.s64 	%rd31, %rd30, %rd29;
	shl.b64 	%rd32, %rd31, 3;
	add.s64 	%rd33, %rd2, %rd32;
	ld.global.f64 	%fd42, [%rd33+8];
	mul.wide.s32 	%rd34, %r19, 8;
	add.s64 	%rd35, %rd28, %rd34;
	ld.global.f64 	%fd43, [%rd35];
	fma.rn.f64 	%fd44, %fd42, %fd43, %fd41;
	ld.global.f64 	%fd45, [%rd33+16];
	add.s64 	%rd36, %rd35, %rd34;
	ld.global.f64 	%fd46, [%rd36];
	fma.rn.f64 	%fd47, %fd45, %fd46, %fd44;
	ld.global.f64 	%fd48, [%rd33+24];
	add.s64 	%rd37, %rd36, %rd34;
	ld.global.f64 	%fd49, [%rd37];
	fma.rn.f64 	%fd65, %fd48, %fd49, %fd47;
	add.s32 	%r39, %r39, 4;
$L__BB0_8:
	setp.eq.s32 	%p9, %r13, 0;
	@%p9 bra 	$L__BB0_13;
	setp.eq.s32 	%p10, %r13, 1;
	@%p10 bra 	$L__BB0_11;
	add.s32 	%r30, %r39, %r3;
	mul.wide.u32 	%rd38, %r30, 8;
	add.s64 	%rd39, %rd2, %rd38;
	ld.global.f64 	%fd51, [%rd39];
	mad.lo.s32 	%r31, %r39, %r19, %r2;
	mul.wide.s32 	%rd40, %r31, 8;
	add.s64 	%rd41, %rd1, %rd40;
	ld.global.f64 	%fd52, [%rd41];
	fma.rn.f64 	%fd53, %fd51, %fd52, %fd65;
	cvt.u64.u32 	%rd42, %r3;
	cvt.u64.u32 	%rd43, %r39;
	add.s64 	%rd44, %rd43, %rd42;
	shl.b64 	%rd45, %rd44, 3;
	add.s64 	%rd46, %rd2, %rd45;
	ld.global.f64 	%fd54, [%rd46+8];
	mul.wide.s32 	%rd47, %r19, 8;
	add.s64 	%rd48, %rd41, %rd47;
	ld.global.f64 	%fd55, [%rd48];
	fma.rn.f64 	%fd65, %fd54, %fd55, %fd53;
	add.s32 	%r39, %r39, 2;
$L__BB0_11:
	and.b32  	%r32, %r18, 1;
	setp.eq.b32 	%p11, %r32, 1;
	not.pred 	%p12, %p11;
	@%p12 bra 	$L__BB0_13;
	add.s32 	%r33, %r39, %r3;
	mul.wide.u32 	%rd49, %r33, 8;
	add.s64 	%rd50, %rd2, %rd49;
	ld.global.f64 	%fd56, [%rd50];
	mad.lo.s32 	%r34, %r39, %r19, %r2;
	mul.wide.s32 	%rd51, %r34, 8;
	add.s64 	%rd52, %rd1, %rd51;
	ld.global.f64 	%fd57, [%rd52];
	fma.rn.f64 	%fd65, %fd56, %fd57, %fd65;
$L__BB0_13:
	mad.lo.s32 	%r35, %r19, %r1, %r2;
	cvta.to.global.u64 	%rd53, %rd6;
	mul.wide.s32 	%rd54, %r35, 8;
	add.s64 	%rd55, %rd53, %rd54;
	st.global.f64 	[%rd55], %fd65;
$L__BB0_14:
	ret;

}
	// .globl	_Z10reluKernelPdi
.visible .entry _Z10reluKernelPdi(
	.param .u64 .ptr .align 1 _Z10reluKernelPdi_param_0,
	.param .u32 _Z10reluKernelPdi_param_1
)
{
	.reg .pred 	%p<2>;
	.reg .b32 	%r<6>;
	.reg .b64 	%rd<5>;
	.reg .b64 	%fd<3>;

	ld.param.u64 	%rd1, [_Z10reluKernelPdi_param_0];
	ld.param.u32 	%r2, [_Z10reluKernelPdi_param_1];
	mov.u32 	%r3, %ctaid.x;
	mov.u32 	%r4, %ntid.x;
	mov.u32 	%r5, %tid.x;
	mad.lo.s32 	%r1, %r3, %r4, %r5;
	setp.ge.s32 	%p1, %r1, %r2;
	@%p1 bra 	$L__BB1_2;
	cvta.to.global.u64 	%rd2, %rd1;
	mul.wide.s32 	%rd3, %r1, 8;
	add.s64 	%rd4, %rd2, %rd3;
	ld.global.f64 	%fd1, [%rd4];
	max.f64 	%fd2, %fd1, 0d0000000000000000;
	st.global.f64 	[%rd4], %fd2;
$L__BB1_2:
	ret;

}
	// .globl	_Z13softmaxKernelPdi
.visible .entry _Z13softmaxKernelPdi(
	.param .u64 .ptr .align 1 _Z13softmaxKernelPdi_param_0,
	.param .u32 _Z13softmaxKernelPdi_param_1
)
{
	.reg .pred 	%p<63>;
	.reg .b32 	%r<106>;
	.reg .b32 	%f<7>;
	.reg .b64 	%rd<39>;
	.reg .b64 	%fd<232>;

	ld.param.u64 	%rd20, [_Z13softmaxKernelPdi_param_0];
	ld.param.u32 	%r46, [_Z13softmaxKernelPdi_param_1];
	cvta.to.global.u64 	%rd1, %rd20;
	mov.u32 	%r47, %tid.x;
	mov.u32 	%r48, %ctaid.x;
	or.b32  	%r49, %r47, %r48;
	setp.ne.s32 	%p1, %r49, 0;
	@%p1 bra 	$L__BB2_44;
	ld.global.f64 	%fd223, [%rd1];
	setp.lt.s32 	%p2, %r46, 2;
	@%p2 bra 	$L__BB2_15;
	add.s32 	%r1, %r46, -1;
	add.s32 	%r51, %r46, -2;
	and.b32  	%r2, %r1, 15;
	setp.lt.u32 	%p3, %r51, 15;
	mov.b32 	%r95, 1;
	@%p3 bra 	$L__BB2_6;
	and.b32  	%r53, %r1, -16;
	neg.s32 	%r99, %r53;
	add.s64 	%rd34, %rd1, 64;
	mov.b32 	%r98, 0;
$L__BB2_4:
	.pragma "nounroll";
	ld.global.f64 	%fd38, [%rd34+-56];
	setp.gt.f64 	%p4, %fd38, %fd223;
	selp.f64 	%fd39, %fd38, %fd223, %p4;
	ld.global.f64 	%fd40, [%rd34+-48];
	setp.gt.f64 	%p5, %fd40, %fd39;
	selp.f64 	%fd41, %fd40, %fd39, %p5;
	ld.global.f64 	%fd42, [%rd34+-40];
	setp.gt.f64 	%p6, %fd42, %fd41;
	selp.f64 	%fd43, %fd42, %fd41, %p6;
	ld.global.f64 	%fd44, [%rd34+-32];
	setp.gt.f64 	%p7, %fd44, %fd43;
	selp.f64 	%fd45, %fd44, %fd43, %p7;
	ld.global.f64 	%fd46, [%rd34+-24];
	setp.gt.f64 	%p8, %fd46, %fd45;
	selp.f64 	%fd47, %fd46, %fd45, %p8;
	ld.global.f64 	%fd48, [%rd34+-16];
	setp.gt.f64 	%p9, %fd48, %fd47;
	selp.f64 	%fd49, %fd48, %fd47, %p9;
	ld.global.f64 	%fd50, [%rd34+-8];
	setp.gt.f64 	%p10, %fd50, %fd49;
	selp.f64 	%fd51, %fd50, %fd49, %p10;
	ld.global.f64 	%fd52, [%rd34];
	setp.gt.f64 	%p11, %fd52, %fd51;
	selp.f64 	%fd53, %fd52, %fd51, %p11;
	ld.global.f64 	%fd54, [%rd34+8];
	setp.gt.f64 	%p12, %fd54, %fd53;
	selp.f64 	%fd55, %fd54, %fd53, %p12;
	ld.global.f64 	%fd56, [%rd34+16];
	setp.gt.f64 	%p13, %fd56, %fd55;
	selp.f64 	%fd57, %fd56, %fd55, %p13;
	ld.global.f64 	%fd58, [%rd34+24];
	setp.gt.f64 	%p14, %fd58, %fd57;
	selp.f64 	%fd59, %fd58, %fd57, %p14;
	ld.global.f64 	%fd60, [%rd34+32];
	setp.gt.f64 	%p15, %fd60, %fd59;
	selp.f64 	%fd61, %fd60, %fd59, %p15;
	ld.global.f64 	%fd62, [%rd34+40];
	setp.gt.f64 	%p16, %fd62, %fd61;
	selp.f64 	%fd63, %fd62, %fd61, %p16;
	ld.global.f64 	%fd64, [%rd34+48];
	setp.gt.f64 	%p17, %fd64, %fd63;
	selp.f64 	%fd65, %fd64, %fd63, %p17;
	ld.global.f64 	%fd66, [%rd34+56];
	setp.gt.f64 	%p18, %fd66, %fd65;
	selp.f64 	%fd67, %fd66, %fd65, %p18;
	ld.global.f64 	%fd68, [%rd34+64];
	setp.gt.f64 	%p19, %fd68, %fd67;
	selp.f64 	%fd223, %fd68, %fd67, %p19;
	add.s32 	%r99, %r99, 16;
	add.s32 	%r98, %r98, 16;
	add.s64 	%rd34, %rd34, 128;
	setp.eq.s32 	%p20, %r99, 0;
	@%p20 bra 	$L__BB2_5;
	bra.uni 	$L__BB2_4;
$L__BB2_5:
	add.s32 	%r95, %r98, 1;
$L__BB2_6:
	setp.eq.s32 	%p21, %r2, 0;
	@%p21 bra 	$L__BB2_15;
	and.b32  	%r6, %r1, 7;
	setp.lt.u32 	%p22, %r2, 8;
	@%p22 bra 	$L__BB2_9;
	mul.wide.u32 	%rd21, %r95, 8;
	add.s64 	%rd22, %rd1, %rd21;
	ld.global.f64 	%fd70, [%rd22];
	setp.gt.f64 	%p23, %fd70, %fd223;
	selp.f64 	%fd71, %fd70, %fd223, %p23;
	ld.global.f64 	%fd72, [%rd22+8];
	setp.gt.f64 	%p24, %fd72, %fd71;
	selp.f64 	%fd73, %fd72, %fd71, %p24;
	ld.global.f64 	%fd74, [%rd22+16];
	setp.gt.f64 	%p25, %fd74, %fd73;
	selp.f64 	%fd75, %fd74, %fd73, %p25;
	ld.global.f64 	%fd76, [%rd22+24];
	setp.gt.f64 	%p26, %fd76, %fd75;
	selp.f64 	%fd77, %fd76, %fd75, %p26;
	ld.global.f64 	%fd78, [%rd22+32];
	setp.gt.f64 	%p27, %fd78, %fd77;
	selp.f64 	%fd79, %fd78, %fd77, %p27;
	ld.global.f64 	%fd80, [%rd22+40];
	setp.gt.f64 	%p28, %fd80, %fd79;
	selp.f64 	%fd81, %fd80, %fd79, %p28;
	ld.global.f64 	%fd82, [%rd22+48];
	setp.gt.f64 	%p29, %fd82, %fd81;
	selp.f64 	%fd83, %fd82, %fd81, %p29;
	ld.global.f64 	%fd84, [%rd22+56];
	setp.gt.f64 	%p30, %fd84, %fd83;
	selp.f64 	%fd223, %fd84, %fd83, %p30;
	add.s32 	%r95, %r95, 8;
$L__BB2_9:
	setp.eq.s32 	%p31, %r6, 0;
	@%p31 bra 	$L__BB2_15;
	and.b32  	%r9, %r1, 3;
	setp.lt.u32 	%p32, %r6, 4;
	@%p32 bra 	$L__BB2_12;
	mul.wide.u32 	%rd23, %r95, 8;
	add.s64 	%rd24, %rd1, %rd23;
	ld.global.f64 	%fd86, [%rd24];
	setp.gt.f64 	%p33, %fd86, %fd223;
	selp.f64 	%fd87, %fd86, %fd223, %p33;
	ld.global.f64 	%fd88, [%rd24+8];
	setp.gt.f64 	%p34, %fd88, %fd87;
	selp.f64 	%fd89, %fd88, %fd87, %p34;
	ld.global.f64 	%fd90, [%rd24+16];
	setp.gt.f64 	%p35, %fd90, %fd89;
	selp.f64 	%fd91, %fd90, %fd89, %p35;
	ld.global.f64 	%fd92, [%rd24+24];
	setp.gt.f64 	%p36, %fd92, %fd91;
	selp.f64 	%fd223, %fd92, %fd91, %p36;
	add.s32 	%r95, %r95, 4;
$L__BB2_12:
	setp.eq.s32 	%p37, %r9, 0;
	@%p37 bra 	$L__BB2_15;
	mul.wide.u32 	%rd25, %r95, 8;
	add.s64 	%rd33, %rd1, %rd25;
	neg.s32 	%r97, %r9;
$L__BB2_14:
	.pragma "nounroll";
	ld.global.f64 	%fd93, [%rd33];
	setp.gt.f64 	%p38, %fd93, %fd223;
	selp.f64 	%fd223, %fd93, %fd223, %p38;
	add.s64 	%rd33, %rd33, 8;
	add.s32 	%r97, %r97, 1;
	setp.ne.s32 	%p39, %r97, 0;
	@%p39 bra 	$L__BB2_14;
$L__BB2_15:
	setp.lt.s32 	%p40, %r46, 1;
	mov.f64 	%fd228, 0d0000000000000000;
	@%p40 bra 	$L__BB2_31;
	setp.eq.s32 	%p41, %r46, 1;
	mov.f64 	%fd228, 0d0000000000000000;
	mov.b64 	%rd35, 0;
	@%p41 bra 	$L__BB2_26;
	and.b32  	%r54, %r46, 2147483646;
	neg.s32 	%r100, %r54;
	add.s64 	%rd36, %rd1, 8;
	mov.f64 	%fd228, 0d0000000000000000;
$L__BB2_18:
	ld.global.f64 	%fd98, [%rd36+-8];
	sub.f64 	%fd25, %fd98, %fd223;
	fma.rn.f64 	%fd99, %fd25, 0d3FF71547652B82FE, 0d4338000000000000;
	{
	.reg .b32 %temp; 
	mov.b64 	{%r27, %temp}, %fd99;
	}
	mov.f64 	%fd100, 0dC338000000000000;
	add.rn.f64 	%fd101, %fd99, %fd100;
	fma.rn.f64 	%fd102, %fd101, 0dBFE62E42FEFA39EF, %fd25;
	fma.rn.f64 	%fd103, %fd101, 0dBC7ABC9E3B39803F, %fd102;
	fma.rn.f64 	%fd104, %fd103, 0d3E5ADE1569CE2BDF, 0d3E928AF3FCA213EA;
	fma.rn.f64 	%fd105, %fd104, %fd103, 0d3EC71DEE62401315;
	fma.rn.f64 	%fd106, %fd105, %fd103, 0d3EFA01997C89EB71;
	fma.rn.f64 	%fd107, %fd106, %fd103, 0d3F2A01A014761F65;
	fma.rn.f64 	%fd108, %fd107, %fd103, 0d3F56C16C1852B7AF;
	fma.rn.f64 	%fd109, %fd108, %fd103, 0d3F81111111122322;
	fma.rn.f64 	%fd110, %fd109, %fd103, 0d3FA55555555502A1;
	fma.rn.f64 	%fd111, %fd110, %fd103, 0d3FC5555555555511;
	fma.rn.f64 	%fd112, %fd111, %fd103, 0d3FE000000000000B;
	fma.rn.f64 	%fd113, %fd112, %fd103, 0d3FF0000000000000;
	fma.rn.f64 	%fd114, %fd113, %fd103, 0d3FF0000000000000;
	{
	.reg .b32 %temp; 
	mov.b64 	{%r28, %temp}, %fd114;
	}
	{
	.reg .b32 %temp; 
	mov.b64 	{%temp, %r29}, %fd114;
	}
	shl.b32 	%r55, %r27, 20;
	add.s32 	%r56, %r55, %r29;
	mov.b64 	%fd230, {%r28, %r56};
	{
	.reg .b32 %temp; 
	mov.b64 	{%temp, %r57}, %fd25;
	}
	mov.b32 	%f4, %r57;
	abs.f32 	%f2, %f4;
	setp.lt.f32 	%p42, %f2, 0f4086232B;
	@%p42 bra 	$L__BB2_21;
	setp.lt.f64 	%p43, %fd25, 0d0000000000000000;
	add.f64 	%fd115, %fd25, 0d7FF0000000000000;
	selp.f64 	%fd230, 0d0000000000000000, %fd115, %p43;
	setp.geu.f32 	%p44, %f2, 0f40874800;
	@%p44 bra 	$L__BB2_21;
	shr.u32 	%r58, %r27, 31;
	add.s32 	%r59, %r27, %r58;
	shr.s32 	%r60, %r59, 1;
	shl.b32 	%r61, %r60, 20;
	add.s32 	%r62, %r29, %r61;
	mov.b64 	%fd116, {%r28, %r62};
	sub.s32 	%r63, %r27, %r60;
	shl.b32 	%r64, %r63, 20;
	add.s32 	%r65, %r64, 1072693248;
	mov.b32 	%r66, 0;
	mov.b64 	%fd117, {%r66, %r65};
	mul.f64 	%fd230, %fd117, %fd116;
$L__BB2_21:
	st.global.f64 	[%rd36+-8], %fd230;
	add.f64 	%fd30, %fd228, %fd230;
	ld.global.f64 	%fd118, [%rd36];
	sub.f64 	%fd31, %fd118, %fd223;
	fma.rn.f64 	%fd119, %fd31, 0d3FF71547652B82FE, 0d4338000000000000;
	{
	.reg .b32 %temp; 
	mov.b64 	{%r30, %temp}, %fd119;
	}
	mov.f64 	%fd120, 0dC338000000000000;
	add.rn.f64 	%fd121, %fd119, %fd120;
	fma.rn.f64 	%fd122, %fd121, 0dBFE62E42FEFA39EF, %fd31;
	fma.rn.f64 	%fd123, %fd121, 0dBC7ABC9E3B39803F, %fd122;
	fma.rn.f64 	%fd124, %fd123, 0d3E5ADE1569CE2BDF, 0d3E928AF3FCA213EA;
	fma.rn.f64 	%fd125, %fd124, %fd123, 0d3EC71DEE62401315;
	fma.rn.f64 	%fd126, %fd125, %fd123, 0d3EFA01997C89EB71;
	fma.rn.f64 	%fd127, %fd126, %fd123, 0d3F2A01A014761F65;
	fma.rn.f64 	%fd128, %fd127, %fd123, 0d3F56C16C1852B7AF;
	fma.rn.f64 	%fd129, %fd128, %fd123, 0d3F81111111122322;
	fma.rn.f64 	%fd130, %fd129, %fd123, 0d3FA55555555502A1;
	fma.rn.f64 	%fd131, %fd130, %fd123, 0d3FC5555555555511;
	fma.rn.f64 	%fd132, %fd131, %fd123, 0d3FE000000000000B;
	fma.rn.f64 	%fd133, %fd132, %fd123, 0d3FF0000000000000;
	fma.rn.f64 	%fd134, %fd133, %fd123, 0d3FF0000000000000;
	{
	.reg .b32 %temp; 
	mov.b64 	{%r31, %temp}, %fd134;
	}
	{
	.reg .b32 %temp; 
	mov.b64 	{%temp, %r32}, %fd134;
	}
	shl.b32 	%r67, %r30, 20;
	add.s32 	%r68, %r67, %r32;
	mov.b64 	%fd231, {%r31, %r68};
	{
	.reg .b32 %temp; 
	mov.b64 	{%temp, %r69}, %fd31;
	}
	mov.b32 	%f5, %r69;
	abs.f32 	%f3, %f5;
	setp.lt.f32 	%p45, %f3, 0f4086232B;
	@%p45 bra 	$L__BB2_24;
	setp.lt.f64 	%p46, %fd31, 0d0000000000000000;
	add.f64 	%fd135, %fd31, 0d7FF0000000000000;
	selp.f64 	%fd231, 0d0000000000000000, %fd135, %p46;
	setp.geu.f32 	%p47, %f3, 0f40874800;
	@%p47 bra 	$L__BB2_24;
	shr.u32 	%r70, %r30, 31;
	add.s32 	%r71, %r30, %r70;
	shr.s32 	%r72, %r71, 1;
	shl.b32 	%r73, %r72, 20;
	add.s32 	%r74, %r32, %r73;
	mov.b64 	%fd136, {%r31, %r74};
	sub.s32 	%r75, %r30, %r72;
	shl.b32 	%r76, %r75, 20;
	add.s32 	%r77, %r76, 1072693248;
	mov.b32 	%r78, 0;
	mov.b64 	%fd137, {%r78, %r77};
	mul.f64 	%fd231, %fd137, %fd136;
$L__BB2_24:
	st.global.f64 	[%rd36], %fd231;
	add.f64 	%fd228, %fd30, %fd231;
	add.s32 	%r100, %r100, 2;
	add.s64 	%rd36, %rd36, 16;
	setp.eq.s32 	%p48, %r100, 0;
	@%p48 bra 	$L__BB2_25;
	bra.uni 	$L__BB2_18;
$L__BB2_25:
	cvt.u64.u32 	%rd35, %r54;
$L__BB2_26:
	and.b32  	%r80, %r46, 1;
	setp.eq.b32 	%p49, %r80, 1;
	not.pred 	%p50, %p49;
	@%p50 bra 	$L__BB2_31;
	shl.b64 	%rd27, %rd35, 3;
	add.s64 	%rd11, %rd1, %rd27;
	ld.global.f64 	%fd138, [%rd11];
	sub.f64 	%fd17, %fd138, %fd223;
	fma.rn.f64 	%fd139, %fd17, 0d3FF71547652B82FE, 0d4338000000000000;
	{
	.reg .b32 %temp; 
	mov.b64 	{%r20, %temp}, %fd139;
	}
	mov.f64 	%fd140, 0dC338000000000000;
	add.rn.f64 	%fd141, %fd139, %fd140;
	fma.rn.f64 	%fd142, %fd141, 0dBFE62E42FEFA39EF, %fd17;
	fma.rn.f64 	%fd143, %fd141, 0dBC7ABC9E3B39803F, %fd142;
	fma.rn.f64 	%fd144, %fd143, 0d3E5ADE1569CE2BDF, 0d3E928AF3FCA213EA;
	fma.rn.f64 	%fd145, %fd144, %fd143, 0d3EC71DEE62401315;
	fma.rn.f64 	%fd146, %fd145, %fd143, 0d3EFA01997C89EB71;
	fma.rn.f64 	%fd147, %fd146, %fd143, 0d3F2A01A014761F65;
	fma.rn.f64 	%fd148, %fd147, %fd143, 0d3F56C16C1852B7AF;
	fma.rn.f64 	%fd149, %fd148, %fd143, 0d3F81111111122322;
	fma.rn.f64 	%fd150, %fd149, %fd143, 0d3FA55555555502A1;
	fma.rn.f64 	%fd151, %fd150, %fd143, 0d3FC5555555555511;
	fma.rn.f64 	%fd152, %fd151, %fd143, 0d3FE000000000000B;
	fma.rn.f64 	%fd153, %fd152, %fd143, 0d3FF0000000000000;
	fma.rn.f64 	%fd154, %fd153, %fd143, 0d3FF0000000000000;
	{
	.reg .b32 %temp; 
	mov.b64 	{%r21, %temp}, %fd154;
	}
	{
	.reg .b32 %temp; 
	mov.b64 	{%temp, %r22}, %fd154;
	}
	shl.b32 	%r81, %r20, 20;
	add.s32 	%r82, %r81, %r22;
	mov.b64 	%fd227, {%r21, %r82};
	{
	.reg .b32 %temp; 
	mov.b64 	{%temp, %r83}, %fd17;
	}
	mov.b32 	%f6, %r83;
	abs.f32 	%f1, %f6;
	setp.lt.f32 	%p51, %f1, 0f4086232B;
	@%p51 bra 	$L__BB2_30;
	setp.lt.f64 	%p52, %fd17, 0d0000000000000000;
	add.f64 	%fd155, %fd17, 0d7FF0000000000000;
	selp.f64 	%fd227, 0d0000000000000000, %fd155, %p52;
	setp.geu.f32 	%p53, %f1, 0f40874800;
	@%p53 bra 	$L__BB2_30;
	shr.u32 	%r84, %r20, 31;
	add.s32 	%r85, %r20, %r84;
	shr.s32 	%r86, %r85, 1;
	shl.b32 	%r87, %r86, 20;
	add.s32 	%r88, %r22, %r87;
	mov.b64 	%fd156, {%r21, %r88};
	sub.s32 	%r89, %r20, %r86;
	shl.b32 	%r90, %r89, 20;
	add.s32 	%r91, %r90, 1072693248;
	mov.b32 	%r92, 0;
	mov.b64 	%fd157, {%r92, %r91};
	mul.f64 	%fd227, %fd157, %fd156;
$L__BB2_30:
	st.global.f64 	[%rd11], %fd227;
	add.f64 	%fd228, %fd228, %fd227;
$L__BB2_31:
	setp.lt.s32 	%p54, %r46, 1;
	@%p54 bra 	$L__BB2_44;
	and.b32  	%r23, %r46, 15;
	setp.lt.u32 	%p55, %r46, 16;
	mov.b32 	%r102, 0;
	@%p55 bra 	$L__BB2_35;
	and.b32  	%r102, %r46, 2147483632;
	neg.s32 	%r101, %r102;
	add.s64 	%rd37, %rd1, 64;
$L__BB2_34:
	.pragma "nounroll";
	ld.global.f64 	%fd158, [%rd37+-64];
	div.rn.f64 	%fd159, %fd158, %fd228;
	st.global.f64 	[%rd37+-64], %fd159;
	ld.global.f64 	%fd160, [%rd37+-56];
	div.rn.f64 	%fd161, %fd160, %fd228;
	st.global.f64 	[%rd37+-56], %fd161;
	ld.global.f64 	%fd162, [%rd37+-48];
	div.rn.f64 	%fd163, %fd162, %fd228;
	st.global.f64 	[%rd37+-48], %fd163;
	ld.global.f64 	%fd164, [%rd37+-40];
	div.rn.f64 	%fd165, %fd164, %fd228;
	st.global.f64 	[%rd37+-40], %fd165;
	ld.global.f64 	%fd166, [%rd37+-32];
	div.rn.f64 	%fd167, %fd166, %fd228;
	st.global.f64 	[%rd37+-32], %fd167;
	ld.global.f64 	%fd168, [%rd37+-24];
	div.rn.f64 	%fd169, %fd168, %fd228;
	st.global.f64 	[%rd37+-24], %fd169;
	ld.global.f64 	%fd170, [%rd37+-16];
	div.rn.f64 	%fd171, %fd170, %fd228;
	st.global.f64 	[%rd37+-16], %fd171;
	ld.global.f64 	%fd172, [%rd37+-8];
	div.rn.f64 	%fd173, %fd172, %fd228;
	st.global.f64 	[%rd37+-8], %fd173;
	ld.global.f64 	%fd174, [%rd37];
	div.rn.f64 	%fd175, %fd174, %fd228;
	st.global.f64 	[%rd37], %fd175;
	ld.global.f64 	%fd176, [%rd37+8];
	div.rn.f64 	%fd177, %fd176, %fd228;
	st.global.f64 	[%rd37+8], %fd177;
	ld.global.f64 	%fd178, [%rd37+16];
	div.rn.f64 	%fd179, %fd178, %fd228;
	st.global.f64 	[%rd37+16], %fd179;
	ld.global.f64 	%fd180, [%rd37+24];
	div.rn.f64 	%fd181, %fd180, %fd228;
	st.global.f64 	[%rd37+24], %fd181;
	ld.global.f64 	%fd182, [%rd37+32];
	div.rn.f64 	%fd183, %fd182, %fd228;
	st.global.f64 	[%rd37+32], %fd183;
	ld.global.f64 	%fd184, [%rd37+40];
	div.rn.f64 	%fd185, %fd184, %fd228;
	st.global.f64 	[%rd37+40], %fd185;
	ld.global.f64 	%fd186, [%rd37+48];
	div.rn.f64 	%fd187, %fd186, %fd228;
	st.global.f64 	[%rd37+48], %fd187;
	ld.global.f64 	%fd188, [%rd37+56];
	div.rn.f64 	%fd189, %fd188, %fd228;
	st.global.f64 	[%rd37+56], %fd189;
	add.s32 	%r101, %r101, 16;
	add.s64 	%rd37, %rd37, 128;
	setp.ne.s32 	%p56, %r101, 0;
	@%p56 bra 	$L__BB2_34;
$L__BB2_35:
	setp.eq.s32 	%p57, %r23, 0;
	@%p57 bra 	$L__BB2_44;
	and.b32  	%r37, %r46, 7;
	setp.lt.u32 	%p58, %r23, 8;
	@%p58 bra 	$L__BB2_38;
	mul.wide.u32 	%rd28, %r102, 8;
	add.s64 	%rd29, %rd1, %rd28;
	ld.global.f64 	%fd190, [%rd29];
	div.rn.f64 	%fd191, %fd190, %fd228;
	st.global.f64 	[%rd29], %fd191;
	ld.global.f64 	%fd192, [%rd29+8];
	div.rn.f64 	%fd193, %fd192, %fd228;
	st.global.f64 	[%rd29+8], %fd193;
	ld.global.f64 	%fd194, [%rd29+16];
	div.rn.f64 	%fd195, %fd194, %fd228;
	st.global.f64 	[%rd29+16], %fd195;
	ld.global.f64 	%fd196, [%rd29+24];
	div.rn.f64 	%fd197, %fd196, %fd228;
	st.global.f64 	[%rd29+24], %fd197;
	ld.global.f64 	%fd198, [%rd29+32];
	div.rn.f64 	%fd199, %fd198, %fd228;
	st.global.f64 	[%rd29+32], %fd199;
	ld.global.f64 	%fd200, [%rd29+40];
	div.rn.f64 	%fd201, %fd200, %fd228;
	st.global.f64 	[%rd29+40], %fd201;
	ld.global.f64 	%fd202, [%rd29+48];
	div.rn.f64 	%fd203, %fd202, %fd228;
	st.global.f64 	[%rd29+48], %fd203;
	ld.global.f64 	%fd204, [%rd29+56];
	div.rn.f64 	%fd205, %fd204, %fd228;
	st.global.f64 	[%rd29+56], %fd205;
	add.s32 	%r102, %r102, 8;
$L__BB2_38:
	setp.eq.s32 	%p59, %r37, 0;
	@%p59 bra 	$L__BB2_44;
	and.b32  	%r40, %r46, 3;
	setp.lt.u32 	%p60, %r37, 4;
	@%p60 bra 	$L__BB2_41;
	mul.wide.u32 	%rd30, %r102, 8;
	add.s64 	%rd31, %rd1, %rd30;
	ld.global.f64 	%fd206, [%rd31];
	div.rn.f64 	%fd207, %fd206, %fd228;
	st.global.f64 	[%rd31], %fd207;
	ld.global.f64 	%fd208, [%rd31+8];
	div.rn.f64 	%fd209, %fd208, %fd228;
	st.global.f64 	[%rd31+8], %fd209;
	ld.global.f64 	%fd210, [%rd31+16];
	div.rn.f64 	%fd211, %fd210, %fd228;
	st.global.f64 	[%rd31+16], %fd211;
	ld.global.f64 	%fd212, [%rd31+24];
	div.rn.f64 	%fd213, %fd212, %fd228;
	st.global.f64 	[%rd31+24], %fd213;
	add.s32 	%r102, %r102, 4;
$L__BB2_41:
	setp.eq.s32 	%p61, %r40, 0;
	@%p61 bra 	$L__BB2_44;
	mul.wide.u32 	%rd32, %r102, 8;
	add.s64 	%rd38, %rd1, %rd32;
	neg.s32 	%r105, %r40;
$L__BB2_43:
	.pragma "nounroll";
	ld.global.f64 	%fd214, [%rd38];
	div.rn.f64 	%fd215, %fd214, %fd228;
	st.global.f64 	[%rd38], %fd215;
	add.s64 	%rd38, %rd38, 8;
	add.s32 	%r105, %r105, 1;
	setp.ne.s32 	%p62, %r105, 0;
	@%p62 bra 	$L__BB2_43;
$L__BB2_44:
	ret;

}
	// .globl	_Z20outputGradientKernelPdS_S_i
.visible .entry _Z20outputGradientKernelPdS_S_i(
	.param .u64 .ptr .align 1 _Z20outputGradientKernelPdS_S_i_param_0,
	.param .u64 .ptr .align 1 _Z20outputGradientKernelPdS_S_i_param_1,
	.param .u64 .ptr .align 1 _Z20outputGradientKernelPdS_S_i_param_2,
	.param .u32 _Z20outputGradientKernelPdS_S_i_param_3
)
{
	.reg .pred 	%p<2>;
	.reg .b32 	%r<6>;
	.reg .b64 	%rd<11>;
	.reg .b64 	%fd<4>;

	ld.param.u64 	%rd1, [_Z20outputGradientKernelPdS_S_i_param_0];
	ld.param.u64 	%rd2, [_Z20outputGradientKernelPdS_S_i_param_1];
	ld.param.u64 	%rd3, [_Z20outputGradientKernelPdS_S_i_param_2];
	ld.param.u32 	%r2, [_Z20outputGradientKernelPdS_S_i_param_3];
	mov.u32 	%r3, %ctaid.x;
	mov.u32 	%r4, %ntid.x;
	mov.u32 	%r5, %tid.x;
	mad.lo.s32 	%r1, %r3, %r4, %r5;
	setp.ge.s32 	%p1, %r1, %r2;
	@%p1 bra 	$L__BB3_2;
	cvta.to.global.u64 	%rd4, %rd1;
	cvta.to.global.u64 	%rd5, %rd2;
	cvta.to.global.u64 	%rd6, %rd3;
	mul.wide.s32 	%rd7, %r1, 8;
	add.s64 	%rd8, %rd4, %rd7;
	ld.global.f64 	%fd1, [%rd8];
	add.s64 	%rd9, %rd5, %rd7;
	ld.global.f64 	%fd2, [%rd9];
	sub.f64 	%fd3, %fd1, %fd2;
	add.s64 	%rd10, %rd6, %rd7;
	st.global.f64 	[%rd10], %fd3;
$L__BB3_2:
	ret;

}
	// .globl	_Z20hiddenGradientKernelPdS_S_S_ii
.visible .entry _Z20hiddenGradientKernelPdS_S_S_ii(
	.param .u64 .ptr .align 1 _Z20hiddenGradientKernelPdS_S_S_ii_param_0,
	.param .u64 .ptr .align 1 _Z20hiddenGradientKernelPdS_S_S_ii_param_1,
	.param .u64 .ptr .align 1 _Z20hiddenGradientKernelPdS_S_S_ii_param_2,
	.param .u64 .ptr .align 1 _Z20hiddenGradientKernelPdS_S_S_ii_param_3,
	.param .u32 _Z20hiddenGradientKernelPdS_S_S_ii_param_4,
	.param .u32 _Z20hiddenGradientKernelPdS_S_S_ii_param_5
)
{
	.reg .pred 	%p<12>;
	.reg .b32 	%r<38>;
	.reg .b64 	%rd<61>;
	.reg .b64 	%fd<115>;

	ld.param.u64 	%rd11, [_Z20hiddenGradientKernelPdS_S_S_ii_param_0];
	ld.param.u64 	%rd12, [_Z20hiddenGradientKernelPdS_S_S_ii_param_1];
	ld.param.u64 	%rd9, [_Z20hiddenGradientKernelPdS_S_S_ii_param_2];
	ld.param.u64 	%rd10, [_Z20hiddenGradientKernelPdS_S_S_ii_param_3];
	ld.param.u32 	%r23, [_Z20hiddenGradientKernelPdS_S_S_ii_param_4];
	ld.param.u32 	%r24, [_Z20hiddenGradientKernelPdS_S_S_ii_param_5];
	cvta.to.global.u64 	%rd1, %rd12;
	cvta.to.global.u64 	%rd2, %rd11;
	mov.u32 	%r25, %ctaid.x;
	mov.u32 	%r26, %ntid.x;
	mov.u32 	%r27, %tid.x;
	mad.lo.s32 	%r1, %r25, %r26, %r27;
	setp.ge.s32 	%p1, %r1, %r23;
	@%p1 bra 	$L__BB4_15;
	setp.lt.s32 	%p2, %r24, 1;
	mov.f64 	%fd114, 0d0000000000000000;
	@%p2 bra 	$L__BB4_14;
	and.b32  	%r2, %r24, 15;
	setp.lt.u32 	%p3, %r24, 16;
	mov.f64 	%fd114, 0d0000000000000000;
	mov.b32 	%r34, 0;
	@%p3 bra 	$L__BB4_5;
	and.b32  	%r34, %r24, 2147483632;
	neg.s32 	%r32, %r34;
	shl.b32 	%r5, %r23, 4;
	add.s64 	%rd59, %rd1, 64;
	mov.f64 	%fd114, 0d0000000000000000;
	mul.wide.s32 	%rd15, %r23, 8;
	mov.u32 	%r31, %r1;
$L__BB4_4:
	.pragma "nounroll";
	mul.wide.s32 	%rd13, %r31, 8;
	add.s64 	%rd14, %rd2, %rd13;
	ld.global.f64 	%fd18, [%rd14];
	ld.global.f64 	%fd19, [%rd59+-64];
	fma.rn.f64 	%fd20, %fd18, %fd19, %fd114;
	add.s64 	%rd16, %rd14, %rd15;
	ld.global.f64 	%fd21, [%rd16];
	ld.global.f64 	%fd22, [%rd59+-56];
	fma.rn.f64 	%fd23, %fd21, %fd22, %fd20;
	add.s64 	%rd17, %rd16, %rd15;
	ld.global.f64 	%fd24, [%rd17];
	ld.global.f64 	%fd25, [%rd59+-48];
	fma.rn.f64 	%fd26, %fd24, %fd25, %fd23;
	add.s64 	%rd18, %rd17, %rd15;
	ld.global.f64 	%fd27, [%rd18];
	ld.global.f64 	%fd28, [%rd59+-40];
	fma.rn.f64 	%fd29, %fd27, %fd28, %fd26;
	add.s64 	%rd19, %rd18, %rd15;
	ld.global.f64 	%fd30, [%rd19];
	ld.global.f64 	%fd31, [%rd59+-32];
	fma.rn.f64 	%fd32, %fd30, %fd31, %fd29;
	add.s64 	%rd20, %rd19, %rd15;
	ld.global.f64 	%fd33, [%rd20];
	ld.global.f64 	%fd34, [%rd59+-24];
	fma.rn.f64 	%fd35, %fd33, %fd34, %fd32;
	add.s64 	%rd21, %rd20, %rd15;
	ld.global.f64 	%fd36, [%rd21];
	ld.global.f64 	%fd37, [%rd59+-16];
	fma.rn.f64 	%fd38, %fd36, %fd37, %fd35;
	add.s64 	%rd22, %rd21, %rd15;
	ld.global.f64 	%fd39, [%rd22];
	ld.global.f64 	%fd40, [%rd59+-8];
	fma.rn.f64 	%fd41, %fd39, %fd40, %fd38;
	add.s64 	%rd23, %rd22, %rd15;
	ld.global.f64 	%fd42, [%rd23];
	ld.global.f64 	%fd43, [%rd59];
	fma.rn.f64 	%fd44, %fd42, %fd43, %fd41;
	add.s64 	%rd24, %rd23, %rd15;
	ld.global.f64 	%fd45, [%rd24];
	ld.global.f64 	%fd46, [%rd59+8];
	fma.rn.f64 	%fd47, %fd45, %fd46, %fd44;
	add.s64 	%rd25, %rd24, %rd15;
	ld.global.f64 	%fd48, [%rd25];
	ld.global.f64 	%fd49, [%rd59+16];
	fma.rn.f64 	%fd50, %fd48, %fd49, %fd47;
	add.s64 	%rd26, %rd25, %rd15;
	ld.global.f64 	%fd51, [%rd26];
	ld.global.f64 	%fd52, [%rd59+24];
	fma.rn.f64 	%fd53, %fd51, %fd52, %fd50;
	add.s64 	%rd27, %rd26, %rd15;
	ld.global.f64 	%fd54, [%rd27];
	ld.global.f64 	%fd55, [%rd59+32];
	fma.rn.f64 	%fd56, %fd54, %fd55, %fd53;
	add.s64 	%rd28, %rd27, %rd15;
	ld.global.f64 	%fd57, [%rd28];
	ld.global.f64 	%fd58, [%rd59+40];
	fma.rn.f64 	%fd59, %fd57, %fd58, %fd56;
	add.s64 	%rd29, %rd28, %rd15;
	ld.global.f64 	%fd60, [%rd29];
	ld.global.f64 	%fd61, [%rd59+48];
	fma.rn.f64 	%fd62, %fd60, %fd61, %fd59;
	add.s64 	%rd30, %rd29, %rd15;
	ld.global.f64 	%fd63, [%rd30];
	ld.global.f64 	%fd64, [%rd59+56];
	fma.rn.f64 	%fd114, %fd63, %fd64, %fd62;
	add.s32 	%r32, %r32, 16;
	add.s32 	%r31, %r31, %r5;
	add.s64 	%rd59, %rd59, 128;
	setp.ne.s32 	%p4, %r32, 0;
	@%p4 bra 	$L__BB4_4;
$L__BB4_5:
	setp.eq.s32 	%p5, %r2, 0;
	@%p5 bra 	$L__BB4_14;
	and.b32  	%r11, %r24, 7;
	setp.lt.u32 	%p6, %r2, 8;
	@%p6 bra 	$L__BB4_8;
	mad.lo.s32 	%r29, %r34, %r23, %r1;
	mul.wide.s32 	%rd31, %r29, 8;
	add.s64 	%rd32, %rd2, %rd31;
	ld.global.f64 	%fd66, [%rd32];
	mul.wide.u32 	%rd33, %r34, 8;
	add.s64 	%rd34, %rd1, %rd33;
	ld.global.f64 	%fd67, [%rd34];
	fma.rn.f64 	%fd68, %fd66, %fd67, %fd114;
	mul.wide.s32 	%rd35, %r23, 8;
	add.s64 	%rd36, %rd32, %rd35;
	ld.global.f64 	%fd69, [%rd36];
	ld.global.f64 	%fd70, [%rd34+8];
	fma.rn.f64 	%fd71, %fd69, %fd70, %fd68;
	add.s64 	%rd37, %rd36, %rd35;
	ld.global.f64 	%fd72, [%rd37];
	ld.global.f64 	%fd73, [%rd34+16];
	fma.rn.f64 	%fd74, %fd72, %fd73, %fd71;
	add.s64 	%rd38, %rd37, %rd35;
	ld.global.f64 	%fd75, [%rd38];
	ld.global.f64 	%fd76, [%rd34+24];
	fma.rn.f64 	%fd77, %fd75, %fd76, %fd74;
	add.s64 	%rd39, %rd38, %rd35;
	ld.global.f64 	%fd78, [%rd39];
	ld.global.f64 	%fd79, [%rd34+32];
	fma.rn.f64 	%fd80, %fd78, %fd79, %fd77;
	add.s64 	%rd40, %rd39, %rd35;
	ld.global.f64 	%fd81, [%rd40];
	ld.global.f64 	%fd82, [%rd34+40];
	fma.rn.f64 	%fd83, %fd81, %fd82, %fd80;
	add.s64 	%rd41, %rd40, %rd35;
	ld.global.f64 	%fd84, [%rd41];
	ld.global.f64 	%fd85, [%rd34+48];
	fma.rn.f64 	%fd86, %fd84, %fd85, %fd83;
	add.s64 	%rd42, %rd41, %rd35;
	ld.global.f64 	%fd87, [%rd42];
	ld.global.f64 	%fd88, [%rd34+56];
	fma.rn.f64 	%fd114, %fd87, %fd88, %fd86;
	add.s32 	%r34, %r34, 8;
$L__BB4_8:
	setp.eq.s32 	%p7, %r11, 0;
	@%p7 bra 	$L__BB4_14;
	and.b32  	%r14, %r24, 3;
	setp.lt.u32 	%p8, %r11, 4;
	@%p8 bra 	$L__BB4_11;
	mad.lo.s32 	%r30, %r34, %r23, %r1;
	mul.wide.s32 	%rd43, %r30, 8;
	add.s64 	%rd44, %rd2, %rd43;
	ld.global.f64 	%fd90, [%rd44];
	mul.wide.u32 	%rd45, %r34, 8;
	add.s64 	%rd46, %rd1, %rd45;
	ld.global.f64 	%fd91, [%rd46];
	fma.rn.f64 	%fd92, %fd90, %fd91, %fd114;
	mul.wide.s32 	%rd47, %r23, 8;
	add.s64 	%rd48, %rd44, %rd47;
	ld.global.f64 	%fd93, [%rd48];
	ld.global.f64 	%fd94, [%rd46+8];
	fma.rn.f64 	%fd95, %fd93, %fd94, %fd92;
	add.s64 	%rd49, %rd48, %rd47;
	ld.global.f64 	%fd96, [%rd49];
	ld.global.f64 	%fd97, [%rd46+16];
	fma.rn.f64 	%fd98, %fd96, %fd97, %fd95;
	add.s64 	%rd50, %rd49, %rd47;
	ld.global.f64 	%fd99, [%rd50];
	ld.global.f64 	%fd100, [%rd46+24];
	fma.rn.f64 	%fd114, %fd99, %fd100, %fd98;
	add.s32 	%r34, %r34, 4;
$L__BB4_11:
	setp.eq.s32 	%p9, %r14, 0;
	@%p9 bra 	$L__BB4_14;
	mul.wide.u32 	%rd51, %r34, 8;
	add.s64 	%rd60, %rd1, %rd51;
	mad.lo.s32 	%r37, %r34, %r23, %r1;
	neg.s32 	%r36, %r14;
$L__BB4_13:
	.pragma "nounroll";
	mul.wide.s32 	%rd52, %r37, 8;
	add.s64 	%rd53, %rd2, %rd52;
	ld.global.f64 	%fd101, [%rd53];
	ld.global.f64 	%fd102, [%rd60];
	fma.rn.f64 	%fd114, %fd101, %fd102, %fd114;
	add.s64 	%rd60, %rd60, 8;
	add.s32 	%r37, %r37, %r23;
	add.s32 	%r36, %r36, 1;
	setp.ne.s32 	%p10, %r36, 0;
	@%p10 bra 	$L__BB4_13;
$L__BB4_14:
	cvta.to.global.u64 	%rd54, %rd9;
	mul.wide.s32 	%rd55, %r1, 8;
	add.s64 	%rd56, %rd54, %rd55;
	ld.global.f64 	%fd103, [%rd56];
	setp.gt.f64 	%p11, %fd103, 0d0000000000000000;
	selp.f64 	%fd104, 0d3FF0000000000000, 0d0000000000000000, %p11;
	mul.f64 	%fd105, %fd114, %fd104;
	cvta.to.global.u64 	%rd57, %rd10;
	add.s64 	%rd58, %rd57, %rd55;
	st.global.f64 	[%rd58], %fd105;
$L__BB4_15:
	ret;

}
	// .globl	_Z19updateWeightsKernelPdS_S_iid
.visible .entry _Z19updateWeightsKernelPdS_S_iid(
	.param .u64 .ptr .align 1 _Z19updateWeightsKernelPdS_S_iid_param_0,
	.param .u64 .ptr .align 1 _Z19updateWeightsKernelPdS_S_iid_param_1,
	.param .u64 .ptr .align 1 _Z19updateWeightsKernelPdS_S_iid_param_2,
	.param .u32 _Z19updateWeightsKernelPdS_S_iid_param_3,
	.param .u32 _Z19updateWeightsKernelPdS_S_iid_param_4,
	.param .f64 _Z19updateWeightsKernelPdS_S_iid_param_5
)
{
	.reg .pred 	%p<4>;
	.reg .b32 	%r<12>;
	.reg .b64 	%rd<13>;
	.reg .b64 	%fd<8>;

	ld.param.u64 	%rd1, [_Z19updateWeightsKernelPdS_S_iid_param_0];
	ld.param.u64 	%rd2, [_Z19updateWeightsKernelPdS_S_iid_param_1];
	ld.param.u64 	%rd3, [_Z19updateWeightsKernelPdS_S_iid_param_2];
	ld.param.u32 	%r4, [_Z19updateWeightsKernelPdS_S_iid_param_3];
	ld.param.u32 	%r3, [_Z19updateWeightsKernelPdS_S_iid_param_4];
	ld.param.f64 	%fd1, [_Z19updateWeightsKernelPdS_S_iid_param_5];
	mov.u32 	%r5, %ctaid.y;
	mov.u32 	%r6, %ntid.y;
	mov.u32 	%r7, %tid.y;
	mad.lo.s32 	%r1, %r5, %r6, %r7;
	mov.u32 	%r8, %ctaid.x;
	mov.u32 	%r9, %ntid.x;
	mov.u32 	%r10, %tid.x;
	mad.lo.s32 	%r2, %r8, %r9, %r10;
	setp.ge.s32 	%p1, %r1, %r4;
	setp.ge.s32 	%p2, %r2, %r3;
	or.pred  	%p3, %p1, %p2;
	@%p3 bra 	$L__BB5_2;
	cvta.to.global.u64 	%rd4, %rd2;
	cvta.to.global.u64 	%rd5, %rd3;
	cvta.to.global.u64 	%rd6, %rd1;
	mul.wide.u32 	%rd7, %r1, 8;
	add.s64 	%rd8, %rd4, %rd7;
	ld.global.f64 	%fd2, [%rd8];
	mul.f64 	%fd3, %fd1, %fd2;
	mul.wide.s32 	%rd9, %r2, 8;
	add.s64 	%rd10, %rd5, %rd9;
	ld.global.f64 	%fd4, [%rd10];
	mul.f64 	%fd5, %fd3, %fd4;
	mad.lo.s32 	%r11, %r3, %r1, %r2;
	mul.wide.s32 	%rd11, %r11, 8;
	add.s64 	%rd12, %rd6, %rd11;
	ld.global.f64 	%fd6, [%rd12];
	sub.f64 	%fd7, %fd6, %fd5;
	st.global.f64 	[%rd12], %fd7;
$L__BB5_2:
	ret;

}
	// .globl	_Z16updateBiasKernelPdS_id
.visible .entry _Z16updateBiasKernelPdS_id(
	.param .u64 .ptr .align 1 _Z16updateBiasKernelPdS_id_param_0,
	.param .u64 .ptr .align 1 _Z16updateBiasKernelPdS_id_param_1,
	.param .u32 _Z16updateBiasKernelPdS_id_param_2,
	.param .f64 _Z16updateBiasKernelPdS_id_param_3
)
{
	.reg .pred 	%p<2>;
	.reg .b32 	%r<6>;
	.reg .b64 	%rd<8>;
	.reg .b64 	%fd<6>;

	ld.param.u64 	%rd1, [_Z16updateBiasKernelPdS_id_param_0];
	ld.param.u64 	%rd2, [_Z16updateBiasKernelPdS_id_param_1];
	ld.param.u32 	%r2, [_Z16updateBiasKernelPdS_id_param_2];
	ld.param.f64 	%fd1, [_Z16updateBiasKernelPdS_id_param_3];
	mov.u32 	%r3, %ctaid.x;
	mov.u32 	%r4, %ntid.x;
	mov.u32 	%r5, %tid.x;
	mad.lo.s32 	%r1, %r3, %r4, %r5;
	setp.ge.s32 	%p1, %r1, %r2;
	@%p1 bra 	$L__BB6_2;
	cvta.to.global.u64 	%rd3, %rd2;
	cvta.to.global.u64 	%rd4, %rd1;
	mul.wide.s32 	%rd5, %r1, 8;
	add.s64 	%rd6, %rd3, %rd5;
	ld.global.f64 	%fd2, [%rd6];
	mul.f64 	%fd3, %fd1, %fd2;
	add.s64 	%rd7, %rd4, %rd5;
	ld.global.f64 	%fd4, [%rd7];
	sub.f64 	%fd5, %fd4, %fd3;
	st.global.f64 	[%rd7], %fd5;
$L__BB6_2:
	ret;

}


// ===== COMPILED SASS (sm_100) =====

	.target	sm_100

	.elftype	@"ET_EXEC"


//--------------------- .note.nv.tkinfo           --------------------------
	.section	.note.nv.tkinfo,"",@"SHT_NOTE"
	.sectionflags	@"SHF_NOTE_NV_TKINFO"
	.tkinfo
        /*0018*/ 	.word	0x00000002
        /*0030*/ 	.string	""
        /*0030*/ 	.string	"ptxas"
        /*0030*/ 	.string	"Cuda compilation tools, release 13.0, V13.0.88"
        /*0030*/ 	.string	"Build cuda_13.0.r13.0/compiler.36424714_0"
        /*0030*/ 	.string	"-arch sm_100 -m 64 "



//--------------------- .note.nv.cuinfo           --------------------------
	.section	.note.nv.cuinfo,"",@"SHT_NOTE"
	.sectionflags	@"SHF_NOTE_NV_CUINFO"
        /*0018*/ 	.short	0x0002
        /*001a*/ 	.short	0x0064
        /*001c*/ 	.short	0x0082
	.zero		2


//--------------------- .nv.info                  --------------------------
	.section	.nv.info,"",@"SHT_CUDA_INFO"
	.align	4


	//----- nvinfo : EIATTR_REGCOUNT
	.align		4
        /*0000*/ 	.byte	0x04, 0x2f
        /*0002*/ 	.short	(.L_1 - .L_0)
	.align		4
.L_0:
        /*0004*/ 	.word	index@(_Z15matrixMulKernelPdS_S_S_iii)
        /*0008*/ 	.word	0x00000020


	//----- nvinfo : EIATTR_FRAME_SIZE
	.align		4
.L_1:
        /*000c*/ 	.byte	0x04, 0x11
        /*000e*/ 	.short	(.L_3 - .L_2)
	.align		4
.L_2:
        /*0010*/ 	.word	index@(_Z15matrixMulKernelPdS_S_S_iii)
        /*0014*/ 	.word	0x00000000


	//----- nvinfo : EIATTR_REGCOUNT
	.align		4
.L_3:
        /*0018*/ 	.byte	0x04, 0x2f
        /*001a*/ 	.short	(.L_5 - .L_4)
	.align		4
.L_4:
        /*001c*/ 	.word	index@(_Z10reluKernelPdi)
        /*0020*/ 	.word	0x0000000c


	//----- nvinfo : EIATTR_FRAME_SIZE
	.align		4
.L_5:
        /*0024*/ 	.byte	0x04, 0x11
        /*0026*/ 	.short	(.L_7 - .L_6)
	.align		4
.L_6:
        /*0028*/ 	.word	index@(_Z10reluKernelPdi)
        /*002c*/ 	.word	0x00000000


	//----- nvinfo : EIATTR_REGCOUNT
	.align		4
.L_7:
        /*0030*/ 	.byte	0x04, 0x2f
        /*0032*/ 	.short	(.L_9 - .L_8)
	.align		4
.L_8:
        /*0034*/ 	.word	index@(_Z13softmaxKernelPdi)
        /*0038*/ 	.word	0x0000001e


	//----- nvinfo : EIATTR_FRAME_SIZE
	.align		4
.L_9:
        /*003c*/ 	.byte	0x04, 0x11
        /*003e*/ 	.short	(.L_11 - .L_10)
	.align		4
.L_10:
        /*0040*/ 	.word	index@($__internal_0_$__cuda_sm20_div_rn_f64_full)
        /*0044*/ 	.word	0x00000000


	//----- nvinfo : EIATTR_FRAME_SIZE
	.align		4
.L_11:
        /*0048*/ 	.byte	0x04, 0x11
        /*004a*/ 	.short	(.L_13 - .L_12)
	.align		4
.L_12:
        /*004c*/ 	.word	index@(_Z13softmaxKernelPdi)
        /*0050*/ 	.word	0x00000000


	//----- nvinfo : EIATTR_REGCOUNT
	.align		4
.L_13:
        /*0054*/ 	.byte	0x04, 0x2f
        /*0056*/ 	.short	(.L_15 - .L_14)
	.align		4
.L_14:
        /*0058*/ 	.word	index@(_Z20outputGradientKernelPdS_S_i)
        /*005c*/ 	.word	0x0000000e


	//----- nvinfo : EIATTR_FRAME_SIZE
	.align		4
.L_15:
        /*0060*/ 	.byte	0x04, 0x11
        /*0062*/ 	.short	(.L_17 - .L_16)
	.align		4
.L_16:
        /*0064*/ 	.word	index@(_Z20outputGradientKernelPdS_S_i)
        /*0068*/ 	.word	0x00000000


	//----- nvinfo : EIATTR_REGCOUNT
	.align		4
.L_17:
        /*006c*/ 	.byte	0x04, 0x2f
        /*006e*/ 	.short	(.L_19 - .L_18)
	.align		4
.L_18:
        /*0070*/ 	.word	index@(_Z20hiddenGradientKernelPdS_S_S_ii)
        /*0074*/ 	.word	0x00000020


	//----- nvinfo : EIATTR_FRAME_SIZE
	.align		4
.L_19:
        /*0078*/ 	.byte	0x04, 0x11
        /*007a*/ 	.short	(.L_21 - .L_20)
	.align		4
.L_20:
        /*007c*/ 	.word	index@(_Z20hiddenGradientKernelPdS_S_S_ii)
        /*0080*/ 	.word	0x00000000


	//----- nvinfo : EIATTR_REGCOUNT
	.align		4
.L_21:
        /*0084*/ 	.byte	0x04, 0x2f
        /*0086*/ 	.short	(.L_23 - .L_22)
	.align		4
.L_22:
        /*0088*/ 	.word	index@(_Z19updateWeightsKernelPdS_S_iid)
        /*008c*/ 	.word	0x0000000e


	//----- nvinfo : EIATTR_FRAME_SIZE
	.align		4
.L_23:
        /*0090*/ 	.byte	0x04, 0x11
        /*0092*/ 	.short	(.L_25 - .L_24)
	.align		4
.L_24:
        /*0094*/ 	.word	index@(_Z19updateWeightsKernelPdS_S_iid)
        /*0098*/ 	.word	0x00000000


	//----- nvinfo : EIATTR_REGCOUNT
	.align		4
.L_25:
        /*009c*/ 	.byte	0x04, 0x2f
        /*009e*/ 	.short	(.L_27 - .L_26)
	.align		4
.L_26:
        /*00a0*/ 	.word	index@(_Z16updateBiasKernelPdS_id)
        /*00a4*/ 	.word	0x0000000a


	//----- nvinfo : EIATTR_FRAME_SIZE
	.align		4
.L_27:
        /*00a8*/ 	.byte	0x04, 0x11
        /*00aa*/ 	.short	(.L_29 - .L_28)
	.align		4
.L_28:
        /*00ac*/ 	.word	index@(_Z16updateBiasKernelPdS_id)
        /*00b0*/ 	.word	0x00000000


	//----- nvinfo : EIATTR_MIN_STACK_SIZE
	.align		4
.L_29:
        /*00b4*/ 	.byte	0x04, 0x12
        /*00b6*/ 	.short	(.L_31 - .L_30)
	.align		4
.L_30:
        /*00b8*/ 	.word	index@(_Z16updateBiasKernelPdS_id)
        /*00bc*/ 	.word	0x00000000


	//----- nvinfo : EIATTR_MIN_STACK_SIZE
	.align		4
.L_31:
        /*00c0*/ 	.byte	0x04, 0x12
        /*00c2*/ 	.short	(.L_33 - .L_32)
	.align		4
.L_32:
        /*00c4*/ 	.word	index@(_Z19updateWeightsKernelPdS_S_iid)
        /*00c8*/ 	.word	0x00000000


	//----- nvinfo : EIATTR_MIN_STACK_SIZE
	.align		4
.L_33:
        /*00cc*/ 	.byte	0x04, 0x12
        /*00ce*/ 	.short	(.L_35 - .L_34)
	.align		4
.L_34:
        /*00d0*/ 	.word	index@(_Z20hiddenGradientKernelPdS_S_S_ii)
        /*00d4*/ 	.word	0x00000000


	//----- nvinfo : EIATTR_MIN_STACK_SIZE
	.align		4
.L_35:
        /*00d8*/ 	.byte	0x04, 0x12
        /*00da*/ 	.short	(.L_37 - .L_36)
	.align		4
.L_36:
        /*00dc*/ 	.word	index@(_Z20outputGradientKernelPdS_S_i)
        /*00e0*/ 	.word	0x00000000


	//----- nvinfo : EIATTR_MIN_STACK_SIZE
	.align		4
.L_37:
        /*00e4*/ 	.byte	0x04, 0x12
        /*00e6*/ 	.short	(.L_39 - .L_38)
	.align		4
.L_38:
        /*00e8*/ 	.word	index@(_Z13softmaxKernelPdi)
        /*00ec*/ 	.word	0x00000000


	//----- nvinfo : EIATTR_MIN_STACK_SIZE
	.align		4
.L_39:
        /*00f0*/ 	.byte	0x04, 0x12
        /*00f2*/ 	.short	(.L_41 - .L_40)
	.align		4
.L_40:
        /*00f4*/ 	.word	index@(_Z10reluKernelPdi)
        /*00f8*/ 	.word	0x00000000


	//----- nvinfo : EIATTR_MIN_STACK_SIZE
	.align		4
.L_41:
        /*00fc*/ 	.byte	0x04, 0x12
        /*00fe*/ 	.short	(.L_43 - .L_42)
	.align		4
.L_42:
        /*0100*/ 	.word	index@(_Z15matrixMulKernelPdS_S_S_iii)
        /*0104*/ 	.word	0x00000000
.L_43:


//--------------------- .nv.compat                --------------------------
	.section	.nv.compat,"",@"SHT_CUDA_COMPAT_INFO"
	.align	4
        /*0000*/ 	.byte	0x02, 0x09, 0x00, 0x00, 0x02, 0x02, 0x01, 0x00, 0x02, 0x05, 0x05, 0x00, 0x03, 0x07, 0x01, 0x01
        /*0010*/ 	.byte	0x02, 0x03, 0x00, 0x00, 0x02, 0x06, 0x01, 0x00, 0x04, 0x0b, 0x08, 0x00, 0x01, 0x00, 0x00, 0x00
        /*0020*/ 	.byte	0x00, 0x00, 0x00, 0x00


//--------------------- .nv.info._Z16updateBiasKernelPdS_id --------------------------
	.section	.nv.info._Z16updateBiasKernelPdS_id,"",@"SHT_CUDA_INFO"
	.sectionflags	@""
	.align	4


	//----- nvinfo : EIATTR_CUDA_API_VERSION
	.align		4
        /*0000*/ 	.byte	0x04, 0x37
        /*0002*/ 	.short	(.L_45 - .L_44)
.L_44:
        /*0004*/ 	.word	0x00000082


	//----- nvinfo : EIATTR_KPARAM_INFO
	.align		4
.L_45:
        /*0008*/ 	.byte	0x04, 0x17
        /*000a*/ 	.short	(.L_47 - .L_46)
.L_46:
        /*000c*/ 	.word	0x00000000
        /*0010*/ 	.short	0x0003
        /*0012*/ 	.short	0x0018
        /*0014*/ 	.byte	0x00, 0xf0, 0x21, 0x00


	//----- nvinfo : EIATTR_KPARAM_INFO
	.align		4
.L_47:
        /*0018*/ 	.byte	0x04, 0x17
        /*001a*/ 	.short	(.L_49 - .L_48)
.L_48:
        /*001c*/ 	.word	0x00000000
        /*0020*/ 	.short	0x0002
        /*0022*/ 	.short	0x0010
        /*0024*/ 	.byte	0x00, 0xf0, 0x11, 0x00


	//----- nvinfo : EIATTR_KPARAM_INFO
	.align		4
.L_49:
        /*0028*/ 	.byte	0x04, 0x17
        /*002a*/ 	.short	(.L_51 - .L_50)
.L_50:
        /*002c*/ 	.word	0x00000000
        /*0030*/ 	.short	0x0001
        /*0032*/ 	.short	0x0008
        /*0034*/ 	.byte	0x00, 0xf5, 0x21, 0x00


	//----- nvinfo : EIATTR_KPARAM_INFO
	.align		4
.L_51:
        /*0038*/ 	.byte	0x04, 0x17
        /*003a*/ 	.short	(.L_53 - .L_52)
.L_52:
        /*003c*/ 	.word	0x00000000
        /*0040*/ 	.short	0x0000
        /*0042*/ 	.short	0x0000
        /*0044*/ 	.byte	0x00, 0xf5, 0x21, 0x00


	//----- nvinfo : EIATTR_SPARSE_MMA_MASK
	.align		4
.L_53:
        /*0048*/ 	.byte	0x03, 0x50
        /*004a*/ 	.short	0x0000


	//----- nvinfo : EIATTR_MAXREG_COUNT
	.align		4
        /*004c*/ 	.byte	0x03, 0x1b
        /*004e*/ 	.short	0x00ff


	//----- nvinfo : EIATTR_MERCURY_ISA_VERSION
	.align		4
        /*0050*/ 	.byte	0x03, 0x5f
        /*0052*/ 	.short	0x0101


	//----- nvinfo : EIATTR_VRC_CTA_INIT_COUNT
	.align		4
        /*0054*/ 	.byte	0x02, 0x4a
	.zero		1
	.zero		1


	//----- nvinfo : EIATTR_EXIT_INSTR_OFFSETS
	.align		4
        /*0058*/ 	.byte	0x04, 0x1c
        /*005a*/ 	.short	(.L_55 - .L_54)


	//   ....[0]....
.L_54:
        /*005c*/ 	.word	0x00000070


	//   ....[1]....
        /*0060*/ 	.word	0x00000120


	//----- nvinfo : EIATTR_CBANK_PARAM_SIZE
	.align		4
.L_55:
        /*0064*/ 	.byte	0x03, 0x19
        /*0066*/ 	.short	0x0020


	//----- nvinfo : EIATTR_PARAM_CBANK
	.align		4
        /*0068*/ 	.byte	0x04, 0x0a
        /*006a*/ 	.short	(.L_57 - .L_56)
	.align		4
.L_56:
        /*006c*/ 	.word	index@(.nv.constant0._Z16updateBiasKernelPdS_id)
        /*0070*/ 	.short	0x0380
        /*0072*/ 	.short	0x0020


	//----- nvinfo : EIATTR_SW_WAR
	.align		4
.L_57:
        /*0074*/ 	.byte	0x04, 0x36
        /*0076*/ 	.short	(.L_59 - .L_58)
.L_58:
        /*0078*/ 	.word	0x00000008
.L_59:


//--------------------- .nv.info._Z19updateWeightsKernelPdS_S_iid --------------------------
	.section	.nv.info._Z19updateWeightsKernelPdS_S_iid,"",@"SHT_CUDA_INFO"
	.sectionflags	@""
	.align	4


	//----- nvinfo : EIATTR_CUDA_API_VERSION
	.align		4
        /*0000*/ 	.byte	0x04, 0x37
        /*0002*/ 	.short	(.L_61 - .L_60)
.L_60:
        /*0004*/ 	.word	0x00000082


	//----- nvinfo : EIATTR_KPARAM_INFO
	.align		4
.L_61:
        /*0008*/ 	.byte	0x04, 0x17
        /*000a*/ 	.short	(.L_63 - .L_62)
.L_62:
        /*000c*/ 	.word	0x00000000
        /*0010*/ 	.short	0x0005
        /*0012*/ 	.short	0x0020
        /*0014*/ 	.byte	0x00, 0xf0, 0x21, 0x00


	//----- nvinfo : EIATTR_KPARAM_INFO
	.align		4
.L_63:
        /*0018*/ 	.byte	0x04, 0x17
        /*001a*/ 	.short	(.L_65 - .L_64)
.L_64:
        /*001c*/ 	.word	0x00000000
        /*0020*/ 	.short	0x0004
        /*0022*/ 	.short	0x001c
        /*0024*/ 	.byte	0x00, 0xf0, 0x11, 0x00


	//----- nvinfo : EIATTR_KPARAM_INFO
	.align		4
.L_65:
        /*0028*/ 	.byte	0x04, 0x17
        /*002a*/ 	.short	(.L_67 - .L_66)
.L_66:
        /*002c*/ 	.word	0x00000000
        /*0030*/ 	.short	0x0003
        /*0032*/ 	.short	0x0018
        /*0034*/ 	.byte	0x00, 0xf0, 0x11, 0x00


	//----- nvinfo : EIATTR_KPARAM_INFO
	.align		4
.L_67:
        /*0038*/ 	.byte	0x04, 0x17
        /*003a*/ 	.short	(.L_69 - .L_68)
.L_68:
        /*003c*/ 	.word	0x00000000
        /*0040*/ 	.short	0x0002
        /*0042*/ 	.short	0x0010
        /*0044*/ 	.byte	0x00, 0xf5, 0x21, 0x00


	//----- nvinfo : EIATTR_KPARAM_INFO
	.align		4
.L_69:
        /*0048*/ 	.byte	0x04, 0x17
        /*004a*/ 	.short	(.L_71 - .L_70)
.L_70:
        /*004c*/ 	.word	0x00000000
        /*0050*/ 	.short	0x0001
        /*0052*/ 	.short	0x0008
        /*0054*/ 	.byte	0x00, 0xf5, 0x21, 0x00


	//----- nvinfo : EIATTR_KPARAM_INFO
	.align		4
.L_71:
        /*0058*/ 	.byte	0x04, 0x17
        /*005a*/ 	.short	(.L_73 - .L_72)
.L_72:
        /*005c*/ 	.word	0x00000000
        /*0060*/ 	.short	0x0000
        /*0062*/ 	.short	0x0000
        /*0064*/ 	.byte	0x00, 0xf5, 0x21, 0x00


	//----- nvinfo : EIATTR_SPARSE_MMA_MASK
	.align		4
.L_73:
        /*0068*/ 	.byte	0x03, 0x50
        /*006a*/ 	.short	0x0000


	//----- nvinfo : EIATTR_MAXREG_COUNT
	.align		4
        /*006c*/ 	.byte	0x03, 0x1b
        /*006e*/ 	.short	0x00ff


	//----- nvinfo : EIATTR_MERCURY_ISA_VERSION
	.align		4
        /*0070*/ 	.byte	0x03, 0x5f
        /*0072*/ 	.short	0x0101


	//----- nvinfo : EIATTR_VRC_CTA_INIT_COUNT
	.align		4
        /*0074*/ 	.byte	0x02, 0x4a
	.zero		1
	.zero		1


	//----- nvinfo : EIATTR_EXIT_INSTR_OFFSETS
	.align		4
        /*0078*/ 	.byte	0x04, 0x1c
        /*007a*/ 	.short	(.L_75 - .L_74)


	//   ....[0]....
.L_74:
        /*007c*/ 	.word	0x000000c0


	//   ....[1]....
        /*0080*/ 	.word	0x000001c0


	//----- nvinfo : EIATTR_CBANK_PARAM_SIZE
	.align		4
.L_75:
        /*0084*/ 	.byte	0x03, 0x19
        /*0086*/ 	.short	0x0028


	//----- nvinfo : EIATTR_PARAM_CBANK
	.align		4
        /*0088*/ 	.byte	0x04, 0x0a
        /*008a*/ 	.short	(.L_77 - .L_76)
	.align		4
.L_76:
        /*008c*/ 	.word	index@(.nv.constant0._Z19updateWeightsKernelPdS_S_iid)
        /*0090*/ 	.short	0x0380
        /*0092*/ 	.short	0x0028


	//----- nvinfo : EIATTR_SW_WAR
	.align		4
.L_77:
        /*0094*/ 	.byte	0x04, 0x36
        /*0096*/ 	.short	(.L_79 - .L_78)
.L_78:
        /*0098*/ 	.word	0x00000008
.L_79:


//--------------------- .nv.info._Z20hiddenGradientKernelPdS_S_S_ii --------------------------
	.section	.nv.info._Z20hiddenGradientKernelPdS_S_S_ii,"",@"SHT_CUDA_INFO"
	.sectionflags	@""
	.align	4


	//----- nvinfo : EIATTR_CUDA_API_VERSION
	.align		4
        /*0000*/ 	.byte	0x04, 0x37
        /*0002*/ 	.short	(.L_81 - .L_80)
.L_80:
        /*0004*/ 	.word	0x00000082


	//----- nvinfo : EIATTR_KPARAM_INFO
	.align		4
.L_81:
        /*0008*/ 	.byte	0x04, 0x17
        /*000a*/ 	.short	(.L_83 - .L_82)
.L_82:
        /*000c*/ 	.word	0x00000000
        /*0010*/ 	.short	0x0005
        /*0012*/ 	.short	0x0024
        /*0014*/ 	.byte	0x00, 0xf0, 0x11, 0x00


	//----- nvinfo : EIATTR_KPARAM_INFO
	.align		4
.L_83:
        /*0018*/ 	.byte	0x04, 0x17
        /*001a*/ 	.short	(.L_85 - .L_84)
.L_84:
        /*001c*/ 	.word	0x00000000
        /*0020*/ 	.short	0x0004
        /*0022*/ 	.short	0x0020
        /*0024*/ 	.byte	0x00, 0xf0, 0x11, 0x00


	//----- nvinfo : EIATTR_KPARAM_INFO
	.align		4
.L_85:
        /*0028*/ 	.byte	0x04, 0x17
        /*002a*/ 	.short	(.L_87 - .L_86)
.L_86:
        /*002c*/ 	.word	0x00000000
        /*0030*/ 	.short	0x0003
        /*0032*/ 	.short	0x0018
        /*0034*/ 	.byte	0x00, 0xf5, 0x21, 0x00


	//----- nvinfo : EIATTR_KPARAM_INFO
	.align		4
.L_87:
        /*0038*/ 	.byte	0x04, 0x17
        /*003a*/ 	.short	(.L_89 - .L_88)
.L_88:
        /*003c*/ 	.word	0x00000000
        /*0040*/ 	.short	0x0002
        /*0042*/ 	.short	0x0010
        /*0044*/ 	.byte	0x00, 0xf5, 0x21, 0x00


	//----- nvinfo : EIATTR_KPARAM_INFO
	.align		4
.L_89:
        /*0048*/ 	.byte	0x04, 0x17
        /*004a*/ 	.short	(.L_91 - .L_90)
.L_90:
        /*004c*/ 	.word	0x00000000
        /*0050*/ 	.short	0x0001
        /*0052*/ 	.short	0x0008
        /*0054*/ 	.byte	0x00, 0xf5, 0x21, 0x00


	//----- nvinfo : EIATTR_KPARAM_INFO
	.align		4
.L_91:
        /*0058*/ 	.byte	0x04, 0x17
        /*005a*/ 	.short	(.L_93 - .L_92)
.L_92:
        /*005c*/ 	.word	0x00000000
        /*0060*/ 	.short	0x0000
        /*0062*/ 	.short	0x0000
        /*0064*/ 	.byte	0x00, 0xf5, 0x21, 0x00


	//----- nvinfo : EIATTR_SPARSE_MMA_MASK
	.align		4
.L_93:
        /*0068*/ 	.byte	0x03, 0x50
        /*006a*/ 	.short	0x0000


	//----- nvinfo : EIATTR_MAXREG_COUNT
	.align		4
        /*006c*/ 	.byte	0x03, 0x1b
        /*006e*/ 	.short	0x00ff


	//----- nvinfo : EIATTR_MERCURY_ISA_VERSION
	.align		4
        /*0070*/ 	.byte	0x03, 0x5f
        /*0072*/ 	.short	0x0101


	//----- nvinfo : EIATTR_VRC_CTA_INIT_COUNT
	.align		4
        /*0074*/ 	.byte	0x02, 0x4a
	.zero		1
	.zero		1


	//----- nvinfo : EIATTR_EXIT_INSTR_OFFSETS
	.align		4
        /*0078*/ 	.byte	0x04, 0x1c
        /*007a*/ 	.short	(.L_95 - .L_94)


	//   ....[0]....
.L_94:
        /*007c*/ 	.word	0x00000070


	//   ....[1]....
        /*0080*/ 	.word	0x00000c80


	//----- nvinfo : EIATTR_CBANK_PARAM_SIZE
	.align		4
.L_95:
        /*0084*/ 	.byte	0x03, 0x19
        /*0086*/ 	.short	0x0028


	//----- nvinfo : EIATTR_PARAM_CBANK
	.align		4
        /*0088*/ 	.byte	0x04, 0x0a
        /*008a*/ 	.short	(.L_97 - .L_96)
	.align		4
.L_96:
        /*008c*/ 	.word	index@(.nv.constant0._Z20hiddenGradientKernelPdS_S_S_ii)
        /*0090*/ 	.short	0x0380
        /*0092*/ 	.short	0x0028


	//----- nvinfo : EIATTR_SW_WAR
	.align		4
.L_97:
        /*0094*/ 	.byte	0x04, 0x36
        /*0096*/ 	.short	(.L_99 - .L_98)
.L_98:
        /*0098*/ 	.word	0x00000008
.L_99:


//--------------------- .nv.info._Z20outputGradientKernelPdS_S_i --------------------------
	.section	.nv.info._Z20outputGradientKernelPdS_S_i,"",@"SHT_CUDA_INFO"
	.sectionflags	@""
	.align	4


	//----- nvinfo : EIATTR_CUDA_API_VERSION
	.align		4
        /*0000*/ 	.byte	0x04, 0x37
        /*0002*/ 	.short	(.L_101 - .L_100)
.L_100:
        /*0004*/ 	.word	0x00000082


	//----- nvinfo : EIATTR_KPARAM_INFO
	.align		4
.L_101:
        /*0008*/ 	.byte	0x04, 0x17
        /*000a*/ 	.short	(.L_103 - .L_102)
.L_102:
        /*000c*/ 	.word	0x00000000
        /*0010*/ 	.short	0x0003
        /*0012*/ 	.short	0x0018
        /*0014*/ 	.byte	0x00, 0xf0, 0x11, 0x00


	//----- nvinfo : EIATTR_KPARAM_INFO
	.align		4
.L_103:
        /*0018*/ 	.byte	0x04, 0x17
        /*001a*/ 	.short	(.L_105 - .L_104)
.L_104:
        /*001c*/ 	.word	0x00000000
        /*0020*/ 	.short	0x0002
        /*0022*/ 	.short	0x0010
        /*0024*/ 	.byte	0x00, 0xf5, 0x21, 0x00


	//----- nvinfo : EIATTR_KPARAM_INFO
	.align		4
.L_105:
        /*0028*/ 	.byte	0x04, 0x17
        /*002a*/ 	.short	(.L_107 - .L_106)
.L_106:
        /*002c*/ 	.word	0x00000000
        /*0030*/ 	.short	0x0001
        /*0032*/ 	.short	0x0008
        /*0034*/ 	.byte	0x00, 0xf5, 0x21, 0x00


	//----- nvinfo : EIATTR_KPARAM_INFO
	.align		4
.L_107:
        /*0038*/ 	.byte	0x04, 0x17
        /*003a*/ 	.short	(.L_109 - .L_108)
.L_108:
        /*003c*/ 	.word	0x00000000
        /*0040*/ 	.short	0x0000
        /*0042*/ 	.short	0x0000
        /*0044*/ 	.byte	0x00, 0xf5, 0x21, 0x00


	//----- nvinfo : EIATTR_SPARSE_MMA_MASK
	.align		4
.L_109:
        /*0048*/ 	.byte	0x03, 0x50
        /*004a*/ 	.short	0x0000


	//----- nvinfo : EIATTR_MAXREG_COUNT
	.align		4
        /*004c*/ 	.byte	0x03, 0x1b
        /*004e*/ 	.short	0x00ff


	//----- nvinfo : EIATTR_MERCURY_ISA_VERSION
	.align		4
        /*0050*/ 	.byte	0x03, 0x5f
        /*0052*/ 	.short	0x0101


	//----- nvinfo : EIATTR_VRC_CTA_INIT_COUNT
	.align		4
        /*0054*/ 	.byte	0x02, 0x4a
	.zero		1
	.zero		1


	//----- nvinfo : EIATTR_EXIT_INSTR_OFFSETS
	.align		4
        /*0058*/ 	.byte	0x04, 0x1c
        /*005a*/ 	.short	(.L_111 - .L_110)


	//   ....[0]....
.L_110:
        /*005c*/ 	.word	0x00000070


	//   ....[1]....
        /*0060*/ 	.word	0x00000130


	//----- nvinfo : EIATTR_CBANK_PARAM_SIZE
	.align		4
.L_111:
        /*0064*/ 	.byte	0x03, 0x19
        /*0066*/ 	.short	0x001c


	//----- nvinfo : EIATTR_PARAM_CBANK
	.align		4
        /*0068*/ 	.byte	0x04, 0x0a
        /*006a*/ 	.short	(.L_113 - .L_112)
	.align		4
.L_112:
        /*006c*/ 	.word	index@(.nv.constant0._Z20outputGradientKernelPdS_S_i)
        /*0070*/ 	.short	0x0380
        /*0072*/ 	.short	0x001c


	//----- nvinfo : EIATTR_SW_WAR
	.align		4
.L_113:
        /*0074*/ 	.byte	0x04, 0x36
        /*0076*/ 	.short	(.L_115 - .L_114)
.L_114:
        /*0078*/ 	.word	0x00000008
.L_115:


//--------------------- .nv.info._Z13softmaxKernelPdi --------------------------
	.section	.nv.info._Z13softmaxKernelPdi,"",@"SHT_CUDA_INFO"
	.sectionflags	@""
	.align	4


	//----- nvinfo : EIATTR_CUDA_API_VERSION
	.align		4
        /*0000*/ 	.byte	0x04, 0x37
        /*0002*/ 	.short	(.L_117 - .L_116)
.L_116:
        /*0004*/ 	.word	0x00000082


	//----- nvinfo : EIATTR_KPARAM_INFO
	.align		4
.L_117:
        /*0008*/ 	.byte	0x04, 0x17
        /*000a*/ 	.short	(.L_119 - .L_118)
.L_118:
        /*000c*/ 	.word	0x00000000
        /*0010*/ 	.short	0x0001
        /*0012*/ 	.short	0x0008
        /*0014*/ 	.byte	0x00, 0xf0, 0x11, 0x00


	//----- nvinfo : EIATTR_KPARAM_INFO
	.align		4
.L_119:
        /*0018*/ 	.byte	0x04, 0x17
        /*001a*/ 	.short	(.L_121 - .L_120)
.L_120:
        /*001c*/ 	.word	0x00000000
        /*0020*/ 	.short	0x0000
        /*0022*/ 	.short	0x0000
        /*0024*/ 	.byte	0x00, 0xf5, 0x21, 0x00


	//----- nvinfo : EIATTR_SPARSE_MMA_MASK
	.align		4
.L_121:
        /*0028*/ 	.byte	0x03, 0x50
        /*002a*/ 	.short	0x0000


	//----- nvinfo : EIATTR_MAXREG_COUNT
	.align		4
        /*002c*/ 	.byte	0x03, 0x1b
        /*002e*/ 	.short	0x00ff


	//----- nvinfo : EIATTR_MERCURY_ISA_VERSION
	.align		4
        /*0030*/ 	.byte	0x03, 0x5f
        /*0032*/ 	.short	0x0101


	//----- nvinfo : EIATTR_VRC_CTA_INIT_COUNT
	.align		4
        /*0034*/ 	.byte	0x02, 0x4a
	.zero		1
	.zero		1


	//----- nvinfo : EIATTR_EXIT_INSTR_OFFSETS
	.align		4
        /*0038*/ 	.byte	0x04, 0x1c
        /*003a*/ 	.short	(.L_123 - .L_122)


	//   ....[0]....
.L_122:
        /*003c*/ 	.word	0x00000040


	//   ....[1]....
        /*0040*/ 	.word	0x00001710


	//   ....[2]....
        /*0044*/ 	.word	0x00002d50


	//   ....[3]....
        /*0048*/ 	.word	0x00003860


	//   ....[4]....
        /*004c*/ 	.word	0x00003e30


	//   ....[5]....
        /*0050*/ 	.word	0x00004040


	//----- nvinfo : EIATTR_CRS_STACK_SIZE
	.align		4
.L_123:
        /*0054*/ 	.byte	0x04, 0x1e
        /*0056*/ 	.short	(.L_125 - .L_124)
.L_124:
        /*0058*/ 	.word	0x00000000


	//----- nvinfo : EIATTR_CBANK_PARAM_SIZE
	.align		4
.L_125:
        /*005c*/ 	.byte	0x03, 0x19
        /*005e*/ 	.short	0x000c


	//----- nvinfo : EIATTR_PARAM_CBANK
	.align		4
        /*0060*/ 	.byte	0x04, 0x0a
        /*0062*/ 	.short	(.L_127 - .L_126)
	.align		4
.L_126:
        /*0064*/ 	.word	index@(.nv.constant0._Z13softmaxKernelPdi)
        /*0068*/ 	.short	0x0380
        /*006a*/ 	.short	0x000c


	//----- nvinfo : EIATTR_SW_WAR
	.align		4
.L_127:
        /*006c*/ 	.byte	0x04, 0x36
        /*006e*/ 	.short	(.L_129 - .L_128)
.L_128:
        /*0070*/ 	.word	0x00000008
.L_129:


//--------------------- .nv.info._Z10reluKernelPdi --------------------------
	.section	.nv.info._Z10reluKernelPdi,"",@"SHT_CUDA_INFO"
	.sectionflags	@""
	.align	4


	//----- nvinfo : EIATTR_CUDA_API_VERSION
	.align		4
        /*0000*/ 	.byte	0x04, 0x37
        /*0002*/ 	.short	(.L_131 - .L_130)
.L_130:
        /*0004*/ 	.word	0x00000082


	//----- nvinfo : EIATTR_KPARAM_INFO
	.align		4
.L_131:
        /*0008*/ 	.byte	0x04, 0x17
        /*000a*/ 	.short	(.L_133 - .L_132)
.L_132:
        /*000c*/ 	.word	0x00000000
        /*0010*/ 	.short	0x0001
        /*0012*/ 	.short	0x0008
        /*0014*/ 	.byte	0x00, 0xf0, 0x11, 0x00


	//----- nvinfo : EIATTR_KPARAM_INFO
	.align		4
.L_133:
        /*0018*/ 	.byte	0x04, 0x17
        /*001a*/ 	.short	(.L_135 - .L_134)
.L_134:
        /*001c*/ 	.word	0x00000000
        /*0020*/ 	.short	0x0000
        /*0022*/ 	.short	0x0000
        /*0024*/ 	.byte	0x00, 0xf5, 0x21, 0x00


	//----- nvinfo : EIATTR_SPARSE_MMA_MASK
	.align		4
.L_135:
        /*0028*/ 	.byte	0x03, 0x50
        /*002a*/ 	.short	0x0000


	//----- nvinfo : EIATTR_MAXREG_COUNT
	.align		4
        /*002c*/ 	.byte	0x03, 0x1b
        /*002e*/ 	.short	0x00ff


	//----- nvinfo : EIATTR_MERCURY_ISA_VERSION
	.align		4
        /*0030*/ 	.byte	0x03, 0x5f
        /*0032*/ 	.short	0x0101


	//----- nvinfo : EIATTR_VRC_CTA_INIT_COUNT
	.align		4
        /*0034*/ 	.byte	0x02, 0x4a
	.zero		1
	.zero		1


	//----- nvinfo : EIATTR_EXIT_INSTR_OFFSETS
	.align		4
        /*0038*/ 	.byte	0x04, 0x1c
        /*003a*/ 	.short	(.L_137 - .L_136)


	//   ....[0]....
.L_136:
        /*003c*/ 	.word	0x00000070


	//   ....[1]....
        /*0040*/ 	.word	0x00000140


	//----- nvinfo : EIATTR_CBANK_PARAM_SIZE
	.align		4
.L_137:
        /*0044*/ 	.byte	0x03, 0x19
        /*0046*/ 	.short	0x000c


	//----- nvinfo : EIATTR_PARAM_CBANK
	.align		4
        /*0048*/ 	.byte	0x04, 0x0a
        /*004a*/ 	.short	(.L_139 - .L_138)
	.align		4
.L_138:
        /*004c*/ 	.word	index@(.nv.constant0._Z10reluKernelPdi)
        /*0050*/ 	.short	0x0380
        /*0052*/ 	.short	0x000c


	//----- nvinfo : EIATTR_SW_WAR
	.align		4
.L_139:
        /*0054*/ 	.byte	0x04, 0x36
        /*0056*/ 	.short	(.L_141 - .L_140)
.L_140:
        /*0058*/ 	.word	0x00000008
.L_141:


//--------------------- .nv.info._Z15matrixMulKernelPdS_S_S_iii --------------------------
	.section	.nv.info._Z15matrixMulKernelPdS_S_S_iii,"",@"SHT_CUDA_INFO"
	.sectionflags	@""
	.align	4


	//----- nvinfo : EIATTR_CUDA_API_VERSION
	.align		4
        /*0000*/ 	.byte	0x04, 0x37
        /*0002*/ 	.short	(.L_143 - .L_142)
.L_142:
        /*0004*/ 	.word	0x00000082


	//----- nvinfo : EIATTR_KPARAM_INFO
	.align		4
.L_143:
        /*0008*/ 	.byte	0x04, 0x17
        /*000a*/ 	.short	(.L_145 - .L_144)
.L_144:
        /*000c*/ 	.word	0x00000000
        /*0010*/ 	.short	0x0006
        /*0012*/ 	.short	0x0028
        /*0014*/ 	.byte	0x00, 0xf0, 0x11, 0x00


	//----- nvinfo : EIATTR_KPARAM_INFO
	.align		4
.L_145:
        /*0018*/ 	.byte	0x04, 0x17
        /*001a*/ 	.short	(.L_147 - .L_146)
.L_146:
        /*001c*/ 	.word	0x00000000
        /*0020*/ 	.short	0x0005
        /*0022*/ 	.short	0x0024
        /*0024*/ 	.byte	0x00, 0xf0, 0x11, 0x00


	//----- nvinfo : EIATTR_KPARAM_INFO
	.align		4
.L_147:
        /*0028*/ 	.byte	0x04, 0x17
        /*002a*/ 	.short	(.L_149 - .L_148)
.L_148:
        /*002c*/ 	.word	0x00000000
        /*0030*/ 	.short	0x0004
        /*0032*/ 	.short	0x0020
        /*0034*/ 	.byte	0x00, 0xf0, 0x11, 0x00


	//----- nvinfo : EIATTR_KPARAM_INFO
	.align		4
.L_149:
        /*0038*/ 	.byte	0x04, 0x17
        /*003a*/ 	.short	(.L_151 - .L_150)
.L_150:
        /*003c*/ 	.word	0x00000000
        /*0040*/ 	.short	0x0003
        /*0042*/ 	.short	0x0018
        /*0044*/ 	.byte	0x00, 0xf5, 0x21, 0x00


	//----- nvinfo : EIATTR_KPARAM_INFO
	.align		4
.L_151:
        /*0048*/ 	.byte	0x04, 0x17
        /*004a*/ 	.short	(.L_153 - .L_152)
.L_152:
        /*004c*/ 	.word	0x00000000
        /*0050*/ 	.short	0x0002
        /*0052*/ 	.short	0x0010
        /*0054*/ 	.byte	0x00, 0xf5, 0x21, 0x00


	//----- nvinfo : EIATTR_KPARAM_INFO
	.align		4
.L_153:
        /*0058*/ 	.byte	0x04, 0x17
        /*005a*/ 	.short	(.L_155 - .L_154)
.L_154:
        /*005c*/ 	.word	0x00000000
        /*0060*/ 	.short	0x0001
        /*0062*/ 	.short	0x0008
        /*0064*/ 	.byte	0x00, 0xf5, 0x21, 0x00


	//----- nvinfo : EIATTR_KPARAM_INFO
	.align		4
.L_155:
        /*0068*/ 	.byte	0x04, 0x17
        /*006a*/ 	.short	(.L_157 - .L_156)
.L_156:
        /*006c*/ 	.word	0x00000000
        /*0070*/ 	.short	0x0000
        /*0072*/ 	.short	0x0000
        /*0074*/ 	.byte	0x00, 0xf5, 0x21, 0x00


	//----- nvinfo : EIATTR_SPARSE_MMA_MASK
	.align		4
.L_157:
        /*0078*/ 	.byte	0x03, 0x50
        /*007a*/ 	.short	0x0000


	//----- nvinfo : EIATTR_MAXREG_COUNT
	.align		4
        /*007c*/ 	.byte	0x03, 0x1b
        /*007e*/ 	.short	0x00ff


	//----- nvinfo : EIATTR_MERCURY_ISA_VERSION
	.align		4
        /*0080*/ 	.byte	0x03, 0x5f
        /*0082*/ 	.short	0x0101


	//----- nvinfo : EIATTR_VRC_CTA_INIT_COUNT
	.align		4
        /*0084*/ 	.byte	0x02, 0x4a
	.zero		1
	.zero		1


	//----- nvinfo : EIATTR_EXIT_INSTR_OFFSETS
	.align		4
        /*0088*/ 	.byte	0x04, 0x1c
        /*008a*/ 	.short	(.L_159 - .L_158)


	//   ....[0]....
.L_158:
        /*008c*/ 	.word	0x000000d0


	//   ....[1]....
        /*0090*/ 	.word	0x000008f0


	//----- nvinfo : EIATTR_CBANK_PARAM_SIZE
	.align		4
.L_159:
        /*0094*/ 	.byte	0x03, 0x19
        /*0096*/ 	.short	0x002c


	//----- nvinfo : EIATTR_PARAM_CBANK
	.align		4
        /*0098*/ 	.byte	0x04, 0x0a
        /*009a*/ 	.short	(.L_161 - .L_160)
	.align		4
.L_160:
        /*009c*/ 	.word	index@(.nv.constant0._Z15matrixMulKernelPdS_S_S_iii)
        /*00a0*/ 	.short	0x0380
        /*00a2*/ 	.short	0x002c


	//----- nvinfo : EIATTR_SW_WAR
	.align		4
.L_161:
        /*00a4*/ 	.byte	0x04, 0x36
        /*00a6*/ 	.short	(.L_163 - .L_162)
.L_162:
        /*00a8*/ 	.word	0x00000008
.L_163:


//--------------------- .nv.callgraph             --------------------------
	.section	.nv.callgraph,"",@"SHT_CUDA_CALLGRAPH"
	.align	4
	.sectionentsize	8
	.align		4
        /*0000*/ 	.word	0x00000000
	.align		4
        /*0004*/ 	.word	0xffffffff
	.align		4
        /*0008*/ 	.word	0x00000000
	.align		4
        /*000c*/ 	.word	0xfffffffe
	.align		4
        /*0010*/ 	.word	0x00000000
	.align		4
        /*0014*/ 	.word	0xfffffffd
	.align		4
        /*0018*/ 	.word	0x00000000
	.align		4
        /*001c*/ 	.word	0xfffffffc


//--------------------- .text._Z16updateBiasKernelPdS_id --------------------------
	.section	.text._Z16updateBiasKernelPdS_id,"ax",@progbits
	.align	128
        .global         _Z16updateBiasKernelPdS_id
        .type           _Z16updateBiasKernelPdS_id,@function
        .size           _Z16updateBiasKernelPdS_id,(.L_x_69 - _Z16updateBiasKernelPdS_id)
        .other          _Z16updateBiasKernelPdS_id,@"STO_CUDA_ENTRY STV_DEFAULT"
_Z16updateBiasKernelPdS_id:
.text._Z16updateBiasKernelPdS_id:
[----:B------:R-:W-:Y:S01]  /*0000*/  LDC R1, c[0x0][0x37c] ;  /* 0x0000df00ff017b82 */ /* 0x000fe20000000800 */
[----:B------:R-:W0:Y:S07]  /*0010*/  S2R R0, SR_TID.X ;  /* 0x0000000000007919 */ /* 0x000e2e0000002100 */
[----:B------:R-:W0:Y:S01]  /*0020*/  S2UR UR4, SR_CTAID.X ;  /* 0x00000000000479c3 */ /* 0x000e220000002500 */
[----:B------:R-:W1:Y:S07]  /*0030*/  LDCU UR5, c[0x0][0x390] ;  /* 0x00007200ff0577ac */ /* 0x000e6e0008000800 */
[----:B------:R-:W0:Y:S02]  /*0040*/  LDC R7, c[0x0][0x360] ;  /* 0x0000d800ff077b82 */ /* 0x000e240000000800 */
[----:B0-----:R-:W-:-:S05]  /*0050*/  IMAD R7, R7, UR4, R0 ;  /* 0x0000000407077c24 */ /* 0x001fca000f8e0200 */
[----:B-1----:R-:W-:-:S13]  /*0060*/  ISETP.GE.AND P0, PT, R7, UR5, PT ;  /* 0x0000000507007c0c */ /* 0x002fda000bf06270 */
[----:B------:R-:W-:Y:S05]  /*0070*/  @P0 EXIT ;  /* 0x000000000000094d */ /* 0x000fea0003800000 */
[----:B------:R-:W0:Y:S01]  /*0080*/  LDC.64 R2, c[0x0][0x388] ;  /* 0x0000e200ff027b82 */ /* 0x000e220000000a00 */
[----:B------:R-:W1:Y:S01]  /*0090*/  LDCU.64 UR4, c[0x0][0x358] ;  /* 0x00006b00ff0477ac */ /* 0x000e620008000a00 */
[----:B------:R-:W2:Y:S06]  /*00a0*/  LDCU.64 UR6, c[0x0][0x398] ;  /* 0x00007300ff0677ac */ /* 0x000eac0008000a00 */
[----:B------:R-:W3:Y:S01]  /*00b0*/  LDC.64 R4, c[0x0][0x380] ;  /* 0x0000e000ff047b82 */ /* 0x000ee20000000a00 */
[----:B0-----:R-:W-:-:S06]  /*00c0*/  IMAD.WIDE R2, R7, 0x8, R2 ;  /* 0x0000000807027825 */ /* 0x001fcc00078e0202 */
[----:B-1----:R-:W2:Y:S01]  /*00d0*/  LDG.E.64 R2, desc[UR4][R2.64] ;  /* 0x0000000402027981 */ /* 0x002ea2000c1e1b00 */
[----:B---3--:R-:W-:-:S05]  /*00e0*/  IMAD.WIDE R4, R7, 0x8, R4 ;  /* 0x0000000807047825 */ /* 0x008fca00078e0204 */
[----:B------:R-:W2:Y:S02]  /*00f0*/  LDG.E.64 R6, desc[UR4][R4.64] ;  /* 0x0000000404067981 */ /* 0x000ea4000c1e1b00 */
[----:B--2---:R-:W-:-:S07]  /*0100*/  DFMA R6, -R2, UR6, R6 ;  /* 0x0000000602067c2b */ /* 0x004fce0008000106 */
[----:B------:R-:W-:Y:S01]  /*0110*/  STG.E.64 desc[UR4][R4.64], R6 ;  /* 0x0000000604007986 */ /* 0x000fe2000c101b04 */
[----:B------:R-:W-:Y:S05]  /*0120*/  EXIT ;  /* 0x000000000000794d */ /* 0x000fea0003800000 */
.L_x_0:
[----:B------:R-:W-:-:S00]  /*0130*/  BRA `(.L_x_0) ;  /* 0xfffffffc00fc7947 */ /* 0x000fc0000383ffff */
[----:B------:R-:W-:-:S00]  /*0140*/  NOP ;  /* 0x0000000000007918 */ /* 0x000fc00000000000 */
        /* <DEDUP_REMOVED lines=11> */
.L_x_69:


//--------------------- .text._Z19updateWeightsKernelPdS_S_iid --------------------------
	.section	.text._Z19updateWeightsKernelPdS_S_iid,"ax",@progbits
	.align	128
        .global         _Z19updateWeightsKernelPdS_S_iid
        .type           _Z19updateWeightsKernelPdS_S_iid,@function
        .size           _Z19updateWeightsKernelPdS_S_iid,(.L_x_70 - _Z19updateWeightsKernelPdS_S_iid)
        .other          _Z19updateWeightsKernelPdS_S_iid,@"STO_CUDA_ENTRY STV_DEFAULT"
_Z19updateWeightsKernelPdS_S_iid:
.text._Z19updateWeightsKernelPdS_S_iid:
[----:B------:R-:W-:Y:S01]  /*0000*/  LDC R1, c[0x0][0x37c] ;  /* 0x0000df00ff017b82 */ /* 0x000fe20000000800 */
[----:B------:R-:W0:Y:S07]  /*0010*/  S2R R3, SR_TID.X ;  /* 0x0000000000037919 */ /* 0x000e2e0000002100 */
[----:B------:R-:W1:Y:S01]  /*0020*/  LDC R5, c[0x0][0x364] ;  /* 0x0000d900ff057b82 */ /* 0x000e620000000800 */
[----:B------:R-:W2:Y:S01]  /*0030*/  LDCU.64 UR6, c[0x0][0x398] ;  /* 0x00007300ff0677ac */ /* 0x000ea20008000a00 */
[----:B------:R-:W1:Y:S06]  /*0040*/  S2R R2, SR_TID.Y ;  /* 0x0000000000027919 */ /* 0x000e6c0000002200 */
[----:B------:R-:W0:Y:S08]  /*0050*/  S2UR UR5, SR_CTAID.X ;  /* 0x00000000000579c3 */ /* 0x000e300000002500 */
[----:B------:R-:W0:Y:S08]  /*0060*/  LDC R0, c[0x0][0x360] ;  /* 0x0000d800ff007b82 */ /* 0x000e300000000800 */
[----:B------:R-:W1:Y:S01]  /*0070*/  S2UR UR4, SR_CTAID.Y ;  /* 0x00000000000479c3 */ /* 0x000e620000002600 */
[----:B0-----:R-:W-:-:S05]  /*0080*/  IMAD R0, R0, UR5, R3 ;  /* 0x0000000500007c24 */ /* 0x001fca000f8e0203 */
[----:B--2---:R-:W-:Y:S01]  /*0090*/  ISETP.GE.AND P0, PT, R0, UR7, PT ;  /* 0x0000000700007c0c */ /* 0x004fe2000bf06270 */
[----:B-1----:R-:W-:-:S05]  /*00a0*/  IMAD R5, R5, UR4, R2 ;  /* 0x0000000405057c24 */ /* 0x002fca000f8e0202 */
[----:B------:R-:W-:-:S13]  /*00b0*/  ISETP.GE.OR P0, PT, R5, UR6, P0 ;  /* 0x0000000605007c0c */ /* 0x000fda0008706670 */
[----:B------:R-:W-:Y:S05]  /*00c0*/  @P0 EXIT ;  /* 0x000000000000094d */ /* 0x000fea0003800000 */
[----:B------:R-:W0:Y:S01]  /*00d0*/  LDC.64 R2, c[0x0][0x388] ;  /* 0x0000e200ff027b82 */ /* 0x000e220000000a00 */
[----:B------:R-:W1:Y:S01]  /*00e0*/  LDCU.64 UR4, c[0x0][0x358] ;  /* 0x00006b00ff0477ac */ /* 0x000e620008000a00 */
[----:B------:R-:W2:Y:S06]  /*00f0*/  LDCU.64 UR8, c[0x0][0x3a0] ;  /* 0x00007400ff0877ac */ /* 0x000eac0008000a00 */
[----:B------:R-:W3:Y:S08]  /*0100*/  LDC.64 R6, c[0x0][0x390] ;  /* 0x0000e400ff067b82 */ /* 0x000ef00000000a00 */
[----:B------:R-:W4:Y:S01]  /*0110*/  LDC.64 R8, c[0x0][0x380] ;  /* 0x0000e000ff087b82 */ /* 0x000f220000000a00 */
[----:B0-----:R-:W-:-:S04]  /*0120*/  IMAD.WIDE.U32 R2, R5, 0x8, R2 ;  /* 0x0000000805027825 */ /* 0x001fc800078e0002 */
[----:B------:R-:W-:Y:S02]  /*0130*/  IMAD R5, R5, UR7, R0 ;  /* 0x0000000705057c24 */ /* 0x000fe4000f8e0200 */
[----:B-1----:R-:W2:Y:S01]  /*0140*/  LDG.E.64 R2, desc[UR4][R2.64] ;  /* 0x0000000402027981 */ /* 0x002ea2000c1e1b00 */
[----:B---3--:R-:W-:-:S06]  /*0150*/  IMAD.WIDE R6, R0, 0x8, R6 ;  /* 0x0000000800067825 */ /* 0x008fcc00078e0206 */
[----:B------:R-:W3:Y:S01]  /*0160*/  LDG.E.64 R6, desc[UR4][R6.64] ;  /* 0x0000000406067981 */ /* 0x000ee2000c1e1b00 */
[----:B----4-:R-:W-:-:S05]  /*0170*/  IMAD.WIDE R8, R5, 0x8, R8 ;  /* 0x0000000805087825 */ /* 0x010fca00078e0208 */
[----:B------:R-:W3:Y:S01]  /*0180*/  LDG.E.64 R10, desc[UR4][R8.64] ;  /* 0x00000004080a7981 */ /* 0x000ee2000c1e1b00 */
[----:B--2---:R-:W-:-:S08]  /*0190*/  DMUL R4, R2, UR8 ;  /* 0x0000000802047c28 */ /* 0x004fd00008000000 */
[----:B---3--:R-:W-:-:S07]  /*01a0*/  DFMA R4, -R4, R6, R10 ;  /* 0x000000060404722b */ /* 0x008fce000000010a */
[----:B------:R-:W-:Y:S01]  /*01b0*/  STG.E.64 desc[UR4][R8.64], R4 ;  /* 0x0000000408007986 */ /* 0x000fe2000c101b04 */
[----:B------:R-:W-:Y:S05]  /*01c0*/  EXIT ;  /* 0x000000000000794d */ /* 0x000fea0003800000 */
.L_x_1:
        /* <DEDUP_REMOVED lines=11> */
.L_x_70:


//--------------------- .text._Z20hiddenGradientKernelPdS_S_S_ii --------------------------
	.section	.text._Z20hiddenGradientKernelPdS_S_S_ii,"ax",@progbits
	.align	128
        .global         _Z20hiddenGradientKernelPdS_S_S_ii
        .type           _Z20hiddenGradientKernelPdS_S_S_ii,@function
        .size           _Z20hiddenGradientKernelPdS_S_S_ii,(.L_x_71 - _Z20hiddenGradientKernelPdS_S_S_ii)
        .other          _Z20hiddenGradientKernelPdS_S_S_ii,@"STO_CUDA_ENTRY STV_DEFAULT"
_Z20hiddenGradientKernelPdS_S_S_ii:
.text._Z20hiddenGradientKernelPdS_S_S_ii:
[----:B------:R-:W-:Y:S01]  /*0000*/  LDC R1, c[0x0][0x37c] ;  /* 0x0000df00ff017b82 */ /* 0x000fe20000000800 */
[----:B------:R-:W0:Y:S07]  /*0010*/  S2R R2, SR_TID.X ;  /* 0x0000000000027919 */ /* 0x000e2e0000002100 */
[----:B------:R-:W0:Y:S08]  /*0020*/  S2UR UR4, SR_CTAID.X ;  /* 0x00000000000479c3 */ /* 0x000e300000002500 */
[----:B------:R-:W0:Y:S08]  /*0030*/  LDC R3, c[0x0][0x360] ;  /* 0x0000d800ff037b82 */ /* 0x000e300000000800 */
[----:B------:R-:W1:Y:S01]  /*0040*/  LDC R0, c[0x0][0x3a0] ;  /* 0x0000e800ff007b82 */ /* 0x000e620000000800 */
[----:B0-----:R-:W-:-:S05]  /*0050*/  IMAD R3, R3, UR4, R2 ;  /* 0x0000000403037c24 */ /* 0x001fca000f8e0202 */
[----:B-1----:R-:W-:-:S13]  /*0060*/  ISETP.GE.AND P0, PT, R3, R0, PT ;  /* 0x000000000300720c */ /* 0x002fda0003f06270 */
[----:B------:R-:W-:Y:S05]  /*0070*/  @P0 EXIT ;  /* 0x000000000000094d */ /* 0x000fea0003800000 */
[----:B------:R-:W0:Y:S01]  /*0080*/  LDCU UR6, c[0x0][0x3a4] ;  /* 0x00007480ff0677ac */ /* 0x000e220008000800 */
[----:B------:R-:W-:Y:S01]  /*0090*/  CS2R R20, SRZ ;  /* 0x0000000000147805 */ /* 0x000fe2000001ff00 */
[----:B------:R-:W1:Y:S01]  /*00a0*/  LDCU.64 UR10, c[0x0][0x358] ;  /* 0x00006b00ff0a77ac */ /* 0x000e620008000a00 */
[----:B0-----:R-:W-:-:S09]  /*00b0*/  UISETP.GE.AND UP0, UPT, UR6, 0x1, UPT ;  /* 0x000000010600788c */ /* 0x001fd2000bf06270 */
[----:B-1----:R-:W-:Y:S05]  /*00c0*/  BRA.U !UP0, `(.L_x_2) ;  /* 0x0000000908c47547 */ /* 0x002fea000b800000 */
[----:B------:R-:W-:Y:S01]  /*00d0*/  UISETP.GE.U32.AND UP1, UPT, UR6, 0x10, UPT ;  /* 0x000000100600788c */ /* 0x000fe2000bf26070 */
[----:B------:R-:W-:Y:S01]  /*00e0*/  HFMA2 R2, -RZ, RZ, 0, 0 ;  /* 0x00000000ff027431 */ /* 0x000fe200000001ff */
[----:B------:R-:W-:Y:S01]  /*00f0*/  ULOP3.LUT UR7, UR6, 0xf, URZ, 0xc0, !UPT ;  /* 0x0000000f06077892 */ /* 0x000fe2000f8ec0ff */
[----:B------:R-:W-:-:S03]  /*0100*/  CS2R R20, SRZ ;  /* 0x0000000000147805 */ /* 0x000fc6000001ff00 */
[----:B------:R-:W-:-:S03]  /*0110*/  UISETP.NE.AND UP0, UPT, UR7, URZ, UPT ;  /* 0x000000ff0700728c */ /* 0x000fc6000bf05270 */
[----:B------:R-:W-:Y:S08]  /*0120*/  BRA.U !UP1, `(.L_x_3) ;  /* 0x00000005094c7547 */ /* 0x000ff0000b800000 */
[----:B------:R-:W0:Y:S01]  /*0130*/  LDCU.64 UR4, c[0x0][0x388] ;  /* 0x00007100ff0477ac */ /* 0x000e220008000a00 */
[----:B------:R-:W-:Y:S02]  /*0140*/  MOV R27, R3 ;  /* 0x00000003001b7202 */ /* 0x000fe40000000f00 */
[----:B------:R-:W-:Y:S01]  /*0150*/  CS2R R20, SRZ ;  /* 0x0000000000147805 */ /* 0x000fe2000001ff00 */
[----:B------:R-:W-:-:S04]  /*0160*/  ULOP3.LUT UR8, UR6, 0x7ffffff0, URZ, 0xc0, !UPT ;  /* 0x7ffffff006087892 */ /* 0x000fc8000f8ec0ff */
[----:B------:R-:W-:Y:S02]  /*0170*/  UIADD3 UR9, UPT, UPT, -UR8, URZ, URZ ;  /* 0x000000ff08097290 */ /* 0x000fe4000fffe1ff */
[----:B------:R-:W-:Y:S01]  /*0180*/  MOV R2, UR8 ;  /* 0x0000000800027c02 */ /* 0x000fe20008000f00 */
[----:B0-----:R-:W-:-:S04]  /*0190*/  UIADD3 UR4, UP1, UPT, UR4, 0x40, URZ ;  /* 0x0000004004047890 */ /* 0x001fc8000ff3e0ff */
[----:B------:R-:W-:Y:S02]  /*01a0*/  UIADD3.X UR5, UPT, UPT, URZ, UR5, URZ, UP1, !UPT ;  /* 0x00000005ff057290 */ /* 0x000fe40008ffe4ff */
[----:B------:R-:W-:-:S04]  /*01b0*/  MOV R8, UR4 ;  /* 0x0000000400087c02 */ /* 0x000fc80008000f00 */
[----:B------:R-:W-:-:S07]  /*01c0*/  MOV R9, UR5 ;  /* 0x0000000500097c02 */ /* 0x000fce0008000f00 */
.L_x_4:
[----:B------:R-:W0:Y:S01]  /*01d0*/  LDC.64 R28, c[0x0][0x380] ;  /* 0x0000e000ff1c7b82 */ /* 0x000e220000000a00 */
[----:B------:R-:W-:Y:S02]  /*01e0*/  MOV R4, R8 ;  /* 0x0000000800047202 */ /* 0x000fe40000000f00 */
[----:B------:R-:W-:-:S05]  /*01f0*/  MOV R5, R9 ;  /* 0x0000000900057202 */ /* 0x000fca0000000f00 */
[----:B------:R-:W2:Y:S04]  /*0200*/  LDG.E.64 R6, desc[UR10][R4.64+-0x40] ;  /* 0xffffc00a04067981 */ /* 0x000ea8000c1e1b00 */
[----:B------:R-:W3:Y:S04]  /*0210*/  LDG.E.64 R12, desc[UR10][R4.64+-0x38] ;  /* 0xffffc80a040c7981 */ /* 0x000ee8000c1e1b00 */
[----:B------:R-:W4:Y:S04]  /*0220*/  LDG.E.64 R14, desc[UR10][R4.64+-0x30] ;  /* 0xffffd00a040e7981 */ /* 0x000f28000c1e1b00 */
[----:B------:R-:W5:Y:S01]  /*0230*/  LDG.E.64 R24, desc[UR10][R4.64+-0x28] ;  /* 0xffffd80a04187981 */ /* 0x000f62000c1e1b00 */
[----:B0-----:R-:W-:-:S05]  /*0240*/  IMAD.WIDE R28, R27, 0x8, R28 ;  /* 0x000000081b1c7825 */ /* 0x001fca00078e021c */
[----:B------:R0:W2:Y:S02]  /*0250*/  LDG.E.64 R8, desc[UR10][R28.64] ;  /* 0x0000000a1c087981 */ /* 0x0000a4000c1e1b00 */
[----:B0-----:R-:W-:-:S05]  /*0260*/  IMAD.WIDE R28, R0, 0x8, R28 ;  /* 0x00000008001c7825 */ /* 0x001fca00078e021c */
[----:B------:R-:W3:Y:S01]  /*0270*/  LDG.E.64 R18, desc[UR10][R28.64] ;  /* 0x0000000a1c127981 */ /* 0x000ee2000c1e1b00 */
[----:B------:R-:W-:-:S05]  /*0280*/  IMAD.WIDE R22, R0, 0x8, R28 ;  /* 0x0000000800167825 */ /* 0x000fca00078e021c */
[----:B------:R0:W4:Y:S02]  /*0290*/  LDG.E.64 R16, desc[UR10][R22.64] ;  /* 0x0000000a16107981 */ /* 0x000124000c1e1b00 */
[----:B0-----:R-:W-:-:S05]  /*02a0*/  IMAD.WIDE R22, R0, 0x8, R22 ;  /* 0x0000000800167825 */ /* 0x001fca00078e0216 */
[----:B------:R-:W5:Y:S01]  /*02b0*/  LDG.E.64 R10, desc[UR10][R22.64] ;  /* 0x0000000a160a7981 */ /* 0x000f62000c1e1b00 */
[----:B--2---:R-:W-:Y:S01]  /*02c0*/  DFMA R6, R8, R6, R20 ;  /* 0x000000060806722b */ /* 0x004fe20000000014 */
[----:B------:R-:W-:-:S04]  /*02d0*/  IMAD.WIDE R8, R0, 0x8, R22 ;  /* 0x0000000800087825 */ /* 0x000fc800078e0216 */
[----:B------:R-:W-:-:S05]  /*02e0*/  IMAD.WIDE R28, R0, 0x8, R8 ;  /* 0x00000008001c7825 */ /* 0x000fca00078e0208 */
[----:B------:R0:W2:Y:S01]  /*02f0*/  LDG.E.64 R20, desc[UR10][R28.64] ;  /* 0x0000000a1c147981 */ /* 0x0000a2000c1e1b00 */
[----:B---3--:R-:W-:-:S03]  /*0300*/  DFMA R12, R18, R12, R6 ;  /* 0x0000000c120c722b */ /* 0x008fc60000000006 */
[----:B------:R-:W3:Y:S04]  /*0310*/  LDG.E.64 R6, desc[UR10][R4.64+-0x20] ;  /* 0xffffe00a04067981 */ /* 0x000ee8000c1e1b00 */
[----:B------:R-:W3:Y:S01]  /*0320*/  LDG.E.64 R18, desc[UR10][R8.64] ;  /* 0x0000000a08127981 */ /* 0x000ee2000c1e1b00 */
[----:B----4-:R-:W-:Y:S01]  /*0330*/  DFMA R12, R16, R14, R12 ;  /* 0x0000000e100c722b */ /* 0x010fe2000000000c */
[C---:B0-----:R-:W-:Y:S02]  /*0340*/  IMAD.WIDE R28, R0.reuse, 0x8, R28 ;  /* 0x00000008001c7825 */ /* 0x041fe400078e021c */
[----:B------:R-:W4:Y:S04]  /*0350*/  LDG.E.64 R14, desc[UR10][R4.64+-0x8] ;  /* 0xfffff80a040e7981 */ /* 0x000f28000c1e1b00 */
[----:B------:R-:W2:Y:S01]  /*0360*/  LDG.E.64 R8, desc[UR10][R4.64+-0x18] ;  /* 0xffffe80a04087981 */ /* 0x000ea2000c1e1b00 */
[----:B------:R-:W-:Y:S01]  /*0370*/  IMAD.WIDE R22, R0, 0x8, R28 ;  /* 0x0000000800167825 */ /* 0x000fe200078e021c */
[----:B-----5:R-:W-:-:S04]  /*0380*/  DFMA R24, R10, R24, R12 ;  /* 0x000000180a18722b */ /* 0x020fc8000000000c */
[----:B------:R-:W4:Y:S04]  /*0390*/  LDG.E.64 R16, desc[UR10][R22.64] ;  /* 0x0000000a16107981 */ /* 0x000f28000c1e1b00 */
[----:B------:R-:W5:Y:S04]  /*03a0*/  LDG.E.64 R10, desc[UR10][R4.64+-0x10] ;  /* 0xfffff00a040a7981 */ /* 0x000f68000c1e1b00 */
[----:B------:R0:W5:Y:S01]  /*03b0*/  LDG.E.64 R12, desc[UR10][R28.64] ;  /* 0x0000000a1c0c7981 */ /* 0x000162000c1e1b00 */
[----:B---3--:R-:W-:Y:S01]  /*03c0*/  DFMA R6, R18, R6, R24 ;  /* 0x000000061206722b */ /* 0x008fe20000000018 */
[----:B------:R-:W-:-:S02]  /*03d0*/  IMAD.WIDE R24, R0, 0x8, R22 ;  /* 0x0000000800187825 */ /* 0x000fc400078e0216 */
[----:B------:R-:W3:Y:S05]  /*03e0*/  LDG.E.64 R22, desc[UR10][R4.64+0x18] ;  /* 0x0000180a04167981 */ /* 0x000eea000c1e1b00 */
[----:B--2---:R-:W-:Y:S02]  /*03f0*/  DFMA R20, R20, R8, R6 ;  /* 0x000000081414722b */ /* 0x004fe40000000006 */
[----:B------:R-:W2:Y:S01]  /*0400*/  LDG.E.64 R6, desc[UR10][R4.64] ;  /* 0x0000000a04067981 */ /* 0x000ea2000c1e1b00 */
[----:B------:R-:W-:-:S03]  /*0410*/  IMAD.WIDE R18, R0, 0x8, R24 ;  /* 0x0000000800127825 */ /* 0x000fc600078e0218 */
[----:B------:R-:W2:Y:S01]  /*0420*/  LDG.E.64 R8, desc[UR10][R24.64] ;  /* 0x0000000a18087981 */ /* 0x000ea2000c1e1b00 */
[----:B0-----:R-:W-:Y:S01]  /*0430*/  IMAD.WIDE R28, R0, 0x8, R18 ;  /* 0x00000008001c7825 */ /* 0x001fe200078e0212 */
[----:B-----5:R-:W-:Y:S02]  /*0440*/  DFMA R20, R12, R10, R20 ;  /* 0x0000000a0c14722b */ /* 0x020fe40000000014 */
[----:B------:R-:W5:Y:S04]  /*0450*/  LDG.E.64 R10, desc[UR10][R4.64+0x8] ;  /* 0x0000080a040a7981 */ /* 0x000f68000c1e1b00 */
[----:B------:R-:W5:Y:S02]  /*0460*/  LDG.E.64 R12, desc[UR10][R18.64] ;  /* 0x0000000a120c7981 */ /* 0x000f64000c1e1b00 */
[----:B----4-:R-:W-:-:S02]  /*0470*/  DFMA R14, R16, R14, R20 ;  /* 0x0000000e100e722b */ /* 0x010fc40000000014 */
[----:B------:R-:W4:Y:S01]  /*0480*/  LDG.E.64 R16, desc[UR10][R4.64+0x10] ;  /* 0x0000100a04107981 */ /* 0x000f22000c1e1b00 */
[----:B------:R-:W-:-:S03]  /*0490*/  IMAD.WIDE R20, R0, 0x8, R28 ;  /* 0x0000000800147825 */ /* 0x000fc600078e021c */
[----:B------:R-:W4:Y:S04]  /*04a0*/  LDG.E.64 R18, desc[UR10][R28.64] ;  /* 0x0000000a1c127981 */ /* 0x000f28000c1e1b00 */
[----:B------:R0:W3:Y:S02]  /*04b0*/  LDG.E.64 R24, desc[UR10][R20.64] ;  /* 0x0000000a14187981 */ /* 0x0000e4000c1e1b00 */
[----:B0-----:R-:W-:Y:S01]  /*04c0*/  IMAD.WIDE R20, R0, 0x8, R20 ;  /* 0x0000000800147825 */ /* 0x001fe200078e0214 */
[----:B--2---:R-:W-:-:S04]  /*04d0*/  DFMA R6, R8, R6, R14 ;  /* 0x000000060806722b */ /* 0x004fc8000000000e */
[----:B------:R-:W2:Y:S04]  /*04e0*/  LDG.E.64 R8, desc[UR10][R20.64] ;  /* 0x0000000a14087981 */ /* 0x000ea8000c1e1b00 */
[----:B------:R-:W2:Y:S01]  /*04f0*/  LDG.E.64 R14, desc[UR10][R4.64+0x28] ;  /* 0x0000280a040e7981 */ /* 0x000ea2000c1e1b00 */
[----:B-----5:R-:W-:-:S03]  /*0500*/  DFMA R12, R12, R10, R6 ;  /* 0x0000000a0c0c722b */ /* 0x020fc60000000006 */
[----:B------:R-:W2:Y:S01]  /*0510*/  LDG.E.64 R6, desc[UR10][R4.64+0x20] ;  /* 0x0000200a04067981 */ /* 0x000ea2000c1e1b00 */
[----:B------:R-:W-:-:S04]  /*0520*/  IMAD.WIDE R10, R0, 0x8, R20 ;  /* 0x00000008000a7825 */ /* 0x000fc800078e0214 */
[----:B----4-:R-:W-:Y:S02]  /*0530*/  DFMA R16, R18, R16, R12 ;  /* 0x000000101210722b */ /* 0x010fe4000000000c */
[----:B------:R0:W4:Y:S04]  /*0540*/  LDG.E.64 R12, desc[UR10][R10.64] ;  /* 0x0000000a0a0c7981 */ /* 0x000128000c1e1b00 */
[----:B------:R-:W5:Y:S02]  /*0550*/  LDG.E.64 R18, desc[UR10][R4.64+0x30] ;  /* 0x0000300a04127981 */ /* 0x000f64000c1e1b00 */
[----:B---3--:R-:W-:Y:S02]  /*0560*/  DFMA R22, R24, R22, R16 ;  /* 0x000000161816722b */ /* 0x008fe40000000010 */
[----:B------:R-:W3:Y:S01]  /*0570*/  LDG.E.64 R24, desc[UR10][R4.64+0x38] ;  /* 0x0000380a04187981 */ /* 0x000ee2000c1e1b00 */
[----:B0-----:R-:W-:-:S05]  /*0580*/  IMAD.WIDE R10, R0, 0x8, R10 ;  /* 0x00000008000a7825 */ /* 0x001fca00078e020a */
[----:B------:R-:W5:Y:S01]  /*0590*/  LDG.E.64 R16, desc[UR10][R10.64] ;  /* 0x0000000a0a107981 */ /* 0x000f62000c1e1b00 */
[----:B------:R-:W-:-:S05]  /*05a0*/  IMAD.WIDE R28, R0, 0x8, R10 ;  /* 0x00000008001c7825 */ /* 0x000fca00078e020a */
[----:B------:R-:W3:Y:S01]  /*05b0*/  LDG.E.64 R20, desc[UR10][R28.64] ;  /* 0x0000000a1c147981 */ /* 0x000ee2000c1e1b00 */
[----:B------:R-:W-:-:S04]  /*05c0*/  UIADD3 UR9, UPT, UPT, UR9, 0x10, URZ ;  /* 0x0000001009097890 */ /* 0x000fc8000fffe0ff */
[----:B------:R-:W-:Y:S01]  /*05d0*/  UISETP.NE.AND UP1, UPT, UR9, URZ, UPT ;  /* 0x000000ff0900728c */ /* 0x000fe2000bf25270 */
[----:B------:R-:W-:Y:S01]  /*05e0*/  LEA R27, R0, R27, 0x4 ;  /* 0x0000001b001b7211 */ /* 0x000fe200078e20ff */
[----:B--2---:R-:W-:-:S08]  /*05f0*/  DFMA R6, R8, R6, R22 ;  /* 0x000000060806722b */ /* 0x004fd00000000016 */
[----:B----4-:R-:W-:Y:S01]  /*0600*/  DFMA R6, R12, R14, R6 ;  /* 0x0000000e0c06722b */ /* 0x010fe20000000006 */
[----:B------:R-:W-:-:S04]  /*0610*/  IADD3 R8, P0, PT, R4, 0x80, RZ ;  /* 0x0000008004087810 */ /* 0x000fc80007f1e0ff */
[----:B------:R-:W-:-:S03]  /*0620*/  IADD3.X R9, PT, PT, RZ, R5, RZ, P0, !PT ;  /* 0x00000005ff097210 */ /* 0x000fc600007fe4ff */
[----:B-----5:R-:W-:-:S08]  /*0630*/  DFMA R6, R16, R18, R6 ;  /* 0x000000121006722b */ /* 0x020fd00000000006 */
[----:B---3--:R-:W-:Y:S01]  /*0640*/  DFMA R20, R20, R24, R6 ;  /* 0x000000181414722b */ /* 0x008fe20000000006 */
[----:B------:R-:W-:Y:S10]  /*0650*/  BRA.U UP1, `(.L_x_4) ;  /* 0xfffffff901dc7547 */ /* 0x000ff4000b83ffff */
.L_x_3:
[----:B------:R-:W-:Y:S05]  /*0660*/  BRA.U !UP0, `(.L_x_2) ;  /* 0x00000005085c7547 */ /* 0x000fea000b800000 */
[----:B------:R-:W-:Y:S02]  /*0670*/  UISETP.GE.U32.AND UP0, UPT, UR7, 0x8, UPT ;  /* 0x000000080700788c */ /* 0x000fe4000bf06070 */
[----:B------:R-:W-:-:S04]  /*0680*/  ULOP3.LUT UR5, UR6, 0x7, URZ, 0xc0, !UPT ;  /* 0x0000000706057892 */ /* 0x000fc8000f8ec0ff */
[----:B------:R-:W-:-:S03]  /*0690*/  UISETP.NE.AND UP1, UPT, UR5, URZ, UPT ;  /* 0x000000ff0500728c */ /* 0x000fc6000bf25270 */
[----:B------:R-:W-:Y:S08]  /*06a0*/  BRA.U !UP0, `(.L_x_5) ;  /* 0x0000000108947547 */ /* 0x000ff0000b800000 */
[----:B------:R-:W0:Y:S01]  /*06b0*/  LDC.64 R14, c[0x0][0x380] ;  /* 0x0000e000ff0e7b82 */ /* 0x000e220000000a00 */
[----:B------:R-:W-:-:S07]  /*06c0*/  IMAD R5, R2, R0, R3 ;  /* 0x0000000002057224 */ /* 0x000fce00078e0203 */
[----:B------:R-:W1:Y:S01]  /*06d0*/  LDC.64 R6, c[0x0][0x388] ;  /* 0x0000e200ff067b82 */ /* 0x000e620000000a00 */
[----:B0-----:R-:W-:-:S05]  /*06e0*/  IMAD.WIDE R14, R5, 0x8, R14 ;  /* 0x00000008050e7825 */ /* 0x001fca00078e020e */
[----:B------:R0:W2:Y:S01]  /*06f0*/  LDG.E.64 R24, desc[UR10][R14.64] ;  /* 0x0000000a0e187981 */ /* 0x0000a2000c1e1b00 */
[----:B-1----:R-:W-:-:S05]  /*0700*/  IMAD.WIDE.U32 R6, R2, 0x8, R6 ;  /* 0x0000000802067825 */ /* 0x002fca00078e0006 */
[----:B------:R-:W2:Y:S01]  /*0710*/  LDG.E.64 R22, desc[UR10][R6.64] ;  /* 0x0000000a06167981 */ /* 0x000ea2000c1e1b00 */
[----:B------:R-:W-:-:S03]  /*0720*/  IMAD.WIDE R26, R0, 0x8, R14 ;  /* 0x00000008001a7825 */ /* 0x000fc600078e020e */
[----:B------:R-:W3:Y:S04]  /*0730*/  LDG.E.64 R16, desc[UR10][R6.64+0x8] ;  /* 0x0000080a06107981 */ /* 0x000ee8000c1e1b00 */
[----:B------:R-:W3:Y:S01]  /*0740*/  LDG.E.64 R18, desc[UR10][R26.64] ;  /* 0x0000000a1a127981 */ /* 0x000ee2000c1e1b00 */
[----:B------:R-:W-:-:S03]  /*0750*/  IMAD.WIDE R28, R0, 0x8, R26 ;  /* 0x00000008001c7825 */ /* 0x000fc600078e021a */
[----:B------:R-:W4:Y:S04]  /*0760*/  LDG.E.64 R12, desc[UR10][R6.64+0x10] ;  /* 0x0000100a060c7981 */ /* 0x000f28000c1e1b00 */
[----:B------:R-:W4:Y:S01]  /*0770*/  LDG.E.64 R8, desc[UR10][R28.64] ;  /* 0x0000000a1c087981 */ /* 0x000f22000c1e1b00 */
[----:B0-----:R-:W-:-:S03]  /*0780*/  IMAD.WIDE R14, R0, 0x8, R28 ;  /* 0x00000008000e7825 */ /* 0x001fc600078e021c */
[----:B------:R-:W5:Y:S04]  /*0790*/  LDG.E.64 R10, desc[UR10][R6.64+0x18] ;  /* 0x0000180a060a7981 */ /* 0x000f68000c1e1b00 */
[----:B------:R0:W5:Y:S02]  /*07a0*/  LDG.E.64 R4, desc[UR10][R14.64] ;  /* 0x0000000a0e047981 */ /* 0x000164000c1e1b00 */
[----:B0-----:R-:W-:-:S04]  /*07b0*/  IMAD.WIDE R14, R0, 0x8, R14 ;  /* 0x00000008000e7825 */ /* 0x001fc800078e020e */
[----:B------:R-:W-:-:S04]  /*07c0*/  IMAD.WIDE R26, R0, 0x8, R14 ;  /* 0x00000008001a7825 */ /* 0x000fc800078e020e */
[----:B------:R-:W-:Y:S01]  /*07d0*/  IMAD.WIDE R28, R0, 0x8, R26 ;  /* 0x00000008001c7825 */ /* 0x000fe200078e021a */
[----:B--2---:R-:W-:Y:S01]  /*07e0*/  DFMA R24, R24, R22, R20 ;  /* 0x000000161818722b */ /* 0x004fe20000000014 */
[----:B------:R-:W2:Y:S04]  /*07f0*/  LDG.E.64 R22, desc[UR10][R6.64+0x20] ;  /* 0x0000200a06167981 */ /* 0x000ea8000c1e1b00 */
[----:B------:R-:W2:Y:S03]  /*0800*/  LDG.E.64 R20, desc[UR10][R14.64] ;  /* 0x0000000a0e147981 */ /* 0x000ea6000c1e1b00 */
[----:B---3--:R-:W-:Y:S01]  /*0810*/  DFMA R24, R18, R16, R24 ;  /* 0x000000101218722b */ /* 0x008fe20000000018 */
[----:B------:R-:W3:Y:S04]  /*0820*/  LDG.E.64 R18, desc[UR10][R6.64+0x28] ;  /* 0x0000280a06127981 */ /* 0x000ee8000c1e1b00 */
[----:B------:R-:W3:Y:S03]  /*0830*/  LDG.E.64 R16, desc[UR10][R26.64] ;  /* 0x0000000a1a107981 */ /* 0x000ee6000c1e1b00 */
[----:B----4-:R-:W-:-:S02]  /*0840*/  DFMA R8, R8, R12, R24 ;  /* 0x0000000c0808722b */ /* 0x010fc40000000018 */
[----:B------:R-:W4:Y:S04]  /*0850*/  LDG.E.64 R24, desc[UR10][R6.64+0x30] ;  /* 0x0000300a06187981 */ /* 0x000f28000c1e1b00 */
[----:B------:R0:W4:Y:S04]  /*0860*/  LDG.E.64 R12, desc[UR10][R28.64] ;  /* 0x0000000a1c0c7981 */ /* 0x000128000c1e1b00 */
[----:B------:R-:W4:Y:S01]  /*0870*/  LDG.E.64 R14, desc[UR10][R6.64+0x38] ;  /* 0x0000380a060e7981 */ /* 0x000f22000c1e1b00 */
[----:B0-----:R-:W-:-:S06]  /*0880*/  IMAD.WIDE R28, R0, 0x8, R28 ;  /* 0x00000008001c7825 */ /* 0x001fcc00078e021c */
[----:B------:R-:W4:Y:S01]  /*0890*/  LDG.E.64 R28, desc[UR10][R28.64] ;  /* 0x0000000a1c1c7981 */ /* 0x000f22000c1e1b00 */
[----:B-----5:R-:W-:Y:S01]  /*08a0*/  DFMA R4, R4, R10, R8 ;  /* 0x0000000a0404722b */ /* 0x020fe20000000008 */
[----:B------:R-:W-:-:S07]  /*08b0*/  IADD3 R2, PT, PT, R2, 0x8, RZ ;  /* 0x0000000802027810 */ /* 0x000fce0007ffe0ff */
[----:B--2---:R-:W-:-:S08]  /*08c0*/  DFMA R4, R20, R22, R4 ;  /* 0x000000161404722b */ /* 0x004fd00000000004 */
[----:B---3--:R-:W-:-:S08]  /*08d0*/  DFMA R4, R16, R18, R4 ;  /* 0x000000121004722b */ /* 0x008fd00000000004 */
[----:B----4-:R-:W-:-:S08]  /*08e0*/  DFMA R4, R12, R24, R4 ;  /* 0x000000180c04722b */ /* 0x010fd00000000004 */
[----:B------:R-:W-:-:S11]  /*08f0*/  DFMA R20, R28, R14, R4 ;  /* 0x0000000e1c14722b */ /* 0x000fd60000000004 */
.L_x_5:
        /* <DEDUP_REMOVED lines=9> */
[----:B------:R-:W2:Y:S01]  /*0990*/  LDG.E.64 R4, desc[UR10][R24.64] ;  /* 0x0000000a18047981 */ /* 0x000ea2000c1e1b00 */
        /* <DEDUP_REMOVED lines=8> */
[----:B------:R-:W-:-:S03]  /*0a20*/  IMAD.WIDE R16, R0, 0x8, R28 ;  /* 0x0000000800107825 */ /* 0x000fc600078e021c */
[----:B------:R-:W5:Y:S04]  /*0a30*/  LDG.E.64 R18, desc[UR10][R22.64+0x18] ;  /* 0x0000180a16127981 */ /* 0x000f68000c1e1b00 */
[----:B------:R-:W5:Y:S01]  /*0a40*/  LDG.E.64 R16, desc[UR10][R16.64] ;  /* 0x0000000a10107981 */ /* 0x000f62000c1e1b00 */
[----:B------:R-:W-:Y:S01]  /*0a50*/  IADD3 R2, PT, PT, R2, 0x4, RZ ;  /* 0x0000000402027810 */ /* 0x000fe20007ffe0ff */
[----:B--2---:R-:W-:-:S08]  /*0a60*/  DFMA R4, R4, R6, R20 ;  /* 0x000000060404722b */ /* 0x004fd00000000014 */
[----:B---3--:R-:W-:-:S08]  /*0a70*/  DFMA R4, R10, R8, R4 ;  /* 0x000000080a04722b */ /* 0x008fd00000000004 */
[----:B----4-:R-:W-:-:S08]  /*0a80*/  DFMA R4, R12, R14, R4 ;  /* 0x0000000e0c04722b */ /* 0x010fd00000000004 */
[----:B-----5:R-:W-:-:S11]  /*0a90*/  DFMA R20, R16, R18, R4 ;  /* 0x000000121014722b */ /* 0x020fd60000000004 */
.L_x_6:
[----:B------:R-:W-:Y:S05]  /*0aa0*/  BRA.U !UP1, `(.L_x_2) ;  /* 0x00000001094c7547 */ /* 0x000fea000b800000 */
[----:B------:R-:W0:Y:S01]  /*0ab0*/  LDC.64 R4, c[0x0][0x388] ;  /* 0x0000e200ff047b82 */ /* 0x000e220000000a00 */
[----:B------:R-:W-:Y:S01]  /*0ac0*/  IMAD R11, R2, R0, R3 ;  /* 0x00000000020b7224 */ /* 0x000fe200078e0203 */
[----:B------:R-:W-:-:S06]  /*0ad0*/  UIADD3 UR4, UPT, UPT, -UR4, URZ, URZ ;  /* 0x000000ff04047290 */ /* 0x000fcc000fffe1ff */
[----:B------:R-:W1:Y:S01]  /*0ae0*/  LDC.64 R8, c[0x0][0x380] ;  /* 0x0000e000ff087b82 */ /* 0x000e620000000a00 */
[----:B0-----:R-:W-:-:S03]  /*0af0*/  IMAD.WIDE.U32 R4, R2, 0x8, R4 ;  /* 0x0000000802047825 */ /* 0x001fc600078e0004 */
[----:B------:R-:W-:Y:S02]  /*0b00*/  MOV R10, R4 ;  /* 0x00000004000a7202 */ /* 0x000fe40000000f00 */
[----:B------:R-:W-:-:S07]  /*0b10*/  MOV R13, R5 ;  /* 0x00000005000d7202 */ /* 0x000fce0000000f00 */
.L_x_7:
[----:B-1----:R-:W-:Y:S01]  /*0b20*/  IMAD.WIDE R4, R11, 0x8, R8 ;  /* 0x000000080b047825 */ /* 0x002fe200078e0208 */
[----:B------:R-:W-:Y:S02]  /*0b30*/  MOV R6, R10 ;  /* 0x0000000a00067202 */ /* 0x000fe40000000f00 */
[----:B------:R-:W-:-:S03]  /*0b40*/  MOV R7, R13 ;  /* 0x0000000d00077202 */ /* 0x000fc60000000f00 */
[----:B------:R-:W2:Y:S04]  /*0b50*/  LDG.E.64 R4, desc[UR10][R4.64] ;  /* 0x0000000a04047981 */ /* 0x000ea8000c1e1b00 */
[----:B------:R-:W2:Y:S01]  /*0b60*/  LDG.E.64 R6, desc[UR10][R6.64] ;  /* 0x0000000a06067981 */ /* 0x000ea2000c1e1b00 */
[----:B------:R-:W-:Y:S01]  /*0b70*/  UIADD3 UR4, UPT, UPT, UR4, 0x1, URZ ;  /* 0x0000000104047890 */ /* 0x000fe2000fffe0ff */
[----:B------:R-:W-:Y:S02]  /*0b80*/  IADD3 R10, P0, PT, R10, 0x8, RZ ;  /* 0x000000080a0a7810 */ /* 0x000fe40007f1e0ff */
[----:B------:R-:W-:Y:S01]  /*0b90*/  IADD3 R11, PT, PT, R11, R0, RZ ;  /* 0x000000000b0b7210 */ /* 0x000fe20007ffe0ff */
[----:B------:R-:W-:Y:S01]  /*0ba0*/  UISETP.NE.AND UP0, UPT, UR4, URZ, UPT ;  /* 0x000000ff0400728c */ /* 0x000fe2000bf05270 */
[----:B------:R-:W-:Y:S01]  /*0bb0*/  IADD3.X R13, PT, PT, RZ, R13, RZ, P0, !PT ;  /* 0x0000000dff0d7210 */ /* 0x000fe200007fe4ff */
[----:B--2---:R-:W-:-:S07]  /*0bc0*/  DFMA R20, R4, R6, R20 ;  /* 0x000000060414722b */ /* 0x004fce0000000014 */
[----:B------:R-:W-:Y:S05]  /*0bd0*/  BRA.U UP0, `(.L_x_7) ;  /* 0xfffffffd00d07547 */ /* 0x000fea000b83ffff */
.L_x_2:
[----:B------:R-:W0:Y:S08]  /*0be0*/  LDC.64 R4, c[0x0][0x390] ;  /* 0x0000e400ff047b82 */ /* 0x000e300000000a00 */
[----:B------:R-:W1:Y:S01]  /*0bf0*/  LDC.64 R8, c[0x0][0x398] ;  /* 0x0000e600ff087b82 */ /* 0x000e620000000a00 */
[----:B0-----:R-:W-:-:S06]  /*0c00*/  IMAD.WIDE R4, R3, 0x8, R4 ;  /* 0x0000000803047825 */ /* 0x001fcc00078e0204 */
[----:B------:R-:W2:Y:S01]  /*0c10*/  LDG.E.64 R4, desc[UR10][R4.64] ;  /* 0x0000000a04047981 */ /* 0x000ea2000c1e1b00 */
[----:B------:R-:W-:Y:S01]  /*0c20*/  MOV R6, RZ ;  /* 0x000000ff00067202 */ /* 0x000fe20000000f00 */
[----:B-1----:R-:W-:Y:S01]  /*0c30*/  IMAD.WIDE R2, R3, 0x8, R8 ;  /* 0x0000000803027825 */ /* 0x002fe200078e0208 */
[----:B--2---:R-:W-:-:S06]  /*0c40*/  DSETP.GT.AND P0, PT, R4, RZ, PT ;  /* 0x000000ff0400722a */ /* 0x004fcc0003f04000 */
[----:B------:R-:W-:-:S06]  /*0c50*/  FSEL R7, RZ, 1.875, !P0 ;  /* 0x3ff00000ff077808 */ /* 0x000fcc0004000000 */
[----:B------:R-:W-:-:S07]  /*0c60*/  DMUL R20, R20, R6 ;  /* 0x0000000614147228 */ /* 0x000fce0000000000 */
[----:B------:R-:W-:Y:S01]  /*0c70*/  STG.E.64 desc[UR10][R2.64], R20 ;  /* 0x0000001402007986 */ /* 0x000fe2000c101b0a */
[----:B------:R-:W-:Y:S05]  /*0c80*/  EXIT ;  /* 0x000000000000794d */ /* 0x000fea0003800000 */
.L_x_8:
        /* <DEDUP_REMOVED lines=15> */
.L_x_71:


//--------------------- .text._Z20outputGradientKernelPdS_S_i --------------------------
	.section	.text._Z20outputGradientKernelPdS_S_i,"ax",@progbits
	.align	128
        .global         _Z20outputGradientKernelPdS_S_i
        .type           _Z20outputGradientKernelPdS_S_i,@function
        .size           _Z20outputGradientKernelPdS_S_i,(.L_x_72 - _Z20outputGradientKernelPdS_S_i)
        .other          _Z20outputGradientKernelPdS_S_i,@"STO_CUDA_ENTRY STV_DEFAULT"
_Z20outputGradientKernelPdS_S_i:
.text._Z20outputGradientKernelPdS_S_i:
        /* <DEDUP_REMOVED lines=9> */
[----:B------:R-:W1:Y:S07]  /*0090*/  LDCU.64 UR4, c[0x0][0x358] ;  /* 0x00006b00ff0477ac */ /* 0x000e6e0008000a00 */
[----:B------:R-:W2:Y:S08]  /*00a0*/  LDC.64 R4, c[0x0][0x388] ;  /* 0x0000e200ff047b82 */ /* 0x000eb00000000a00 */
[----:B------:R-:W3:Y:S01]  /*00b0*/  LDC.64 R8, c[0x0][0x390] ;  /* 0x0000e400ff087b82 */ /* 0x000ee20000000a00 */
[----:B0-----:R-:W-:-:S06]  /*00c0*/  IMAD.WIDE R2, R11, 0x8, R2 ;  /* 0x000000080b027825 */ /* 0x001fcc00078e0202 */
[----:B-1----:R-:W4:Y:S01]  /*00d0*/  LDG.E.64 R2, desc[UR4][R2.64] ;  /* 0x0000000402027981 */ /* 0x002f22000c1e1b00 */
[----:B--2---:R-:W-:-:S06]  /*00e0*/  IMAD.WIDE R4, R11, 0x8, R4 ;  /* 0x000000080b047825 */ /* 0x004fcc00078e0204 */
[----:B------:R-:W4:Y:S01]  /*00f0*/  LDG.E.64 R4, desc[UR4][R4.64] ;  /* 0x0000000404047981 */ /* 0x000f22000c1e1b00 */
[----:B---3--:R-:W-:Y:S01]  /*0100*/  IMAD.WIDE R8, R11, 0x8, R8 ;  /* 0x000000080b087825 */ /* 0x008fe200078e0208 */
[----:B----4-:R-:W-:-:S07]  /*0110*/  DADD R6, R2, -R4 ;  /* 0x0000000002067229 */ /* 0x010fce0000000804 */
[----:B------:R-:W-:Y:S01]  /*0120*/  STG.E.64 desc[UR4][R8.64], R6 ;  /* 0x0000000608007986 */ /* 0x000fe2000c101b04 */
[----:B------:R-:W-:Y:S05]  /*0130*/  EXIT ;  /* 0x000000000000794d */ /* 0x000fea0003800000 */
.L_x_9:
        /* <DEDUP_REMOVED lines=12> */
.L_x_72:


//--------------------- .text._Z13softmaxKernelPdi --------------------------
	.section	.text._Z13softmaxKernelPdi,"ax",@progbits
	.align	128
        .global         _Z13softmaxKernelPdi
        .type           _Z13softmaxKernelPdi,@function
        .size           _Z13softmaxKernelPdi,(.L_x_68 - _Z13softmaxKernelPdi)
        .other          _Z13softmaxKernelPdi,@"STO_CUDA_ENTRY STV_DEFAULT"
_Z13softmaxKernelPdi:
.text._Z13softmaxKernelPdi:
[----:B------:R-:W-:Y:S01]  /*0000*/  LDC R1, c[0x0][0x37c] ;  /* 0x0000df00ff017b82 */ /* 0x000fe20000000800 */
[----:B------:R-:W0:Y:S07]  /*0010*/  S2R R0, SR_TID.X ;  /* 0x0000000000007919 */ /* 0x000e2e0000002100 */
[----:B------:R-:W0:Y:S02]  /*0020*/  S2UR UR4, SR_CTAID.X ;  /* 0x00000000000479c3 */ /* 0x000e240000002500 */
[----:B0-----:R-:W-:-:S13]  /*0030*/  LOP3.LUT P0, RZ, R0, UR4, RZ, 0xfc, !PT ;  /* 0x0000000400ff7c12 */ /* 0x001fda000f80fcff */
[----:B------:R-:W-:Y:S05]  /*0040*/  @P0 EXIT ;  /* 0x000000000000094d */ /* 0x000fea0003800000 */
[----:B------:R-:W0:Y:S01]  /*0050*/  LDC.64 R8, c[0x0][0x380] ;  /* 0x0000e000ff087b82 */ /* 0x000e220000000a00 */
[----:B------:R-:W0:Y:S01]  /*0060*/  LDCU.64 UR6, c[0x0][0x358] ;  /* 0x00006b00ff0677ac */ /* 0x000e220008000a00 */
[----:B------:R-:W1:Y:S01]  /*0070*/  LDCU UR4, c[0x0][0x388] ;  /* 0x00007100ff0477ac */ /* 0x000e620008000800 */
[----:B0-----:R-:W5:Y:S01]  /*0080*/  LDG.E.64 R8, desc[UR6][R8.64] ;  /* 0x0000000608087981 */ /* 0x001f62000c1e1b00 */
[----:B-1----:R-:W-:-:S05]  /*0090*/  IMAD.U32 R0, RZ, RZ, UR4 ;  /* 0x00000004ff007e24 */ /* 0x002fca000f8e00ff */
[----:B------:R-:W-:-:S13]  /*00a0*/  ISETP.GE.AND P0, PT, R0, 0x2, PT ;  /* 0x000000020000780c */ /* 0x000fda0003f06270 */
[----:B------:R-:W-:Y:S05]  /*00b0*/  @!P0 BRA `(.L_x_10) ;  /* 0x0000000800948947 */ /* 0x000fea0003800000 */
[C---:B------:R-:W-:Y:S02]  /*00c0*/  VIADD R2, R0.reuse, 0xfffffffe ;  /* 0xfffffffe00027836 */ /* 0x040fe40000000000 */
[----:B------:R-:W-:-:S03]  /*00d0*/  VIADD R3, R0, 0xffffffff ;  /* 0xffffffff00037836 */ /* 0x000fc60000000000 */
[----:B------:R-:W-:Y:S01]  /*00e0*/  ISETP.GE.U32.AND P0, PT, R2, 0xf, PT ;  /* 0x0000000f0200780c */ /* 0x000fe20003f06070 */
[----:B------:R-:W-:Y:S01]  /*00f0*/  IMAD.MOV.U32 R2, RZ, RZ, 0x1 ;  /* 0x00000001ff027424 */ /* 0x000fe200078e00ff */
[----:B------:R-:W-:-:S11]  /*0100*/  LOP3.LUT R4, R3, 0xf, RZ, 0xc0, !PT ;  /* 0x0000000f03047812 */ /* 0x000fd600078ec0ff */
[----:B------:R-:W-:Y:S05]  /*0110*/  @!P0 BRA `(.L_x_11) ;  /* 0x00000004003c8947 */ /* 0x000fea0003800000 */
[----:B------:R-:W0:Y:S01]  /*0120*/  LDCU.64 UR4, c[0x0][0x380] ;  /* 0x00007000ff0477ac */ /* 0x000e220008000a00 */
[----:B------:R-:W-:Y:S01]  /*0130*/  LOP3.LUT R5, R3, 0xfffffff0, RZ, 0xc0, !PT ;  /* 0xfffffff003057812 */ /* 0x000fe200078ec0ff */
[----:B------:R-:W-:-:S04]  /*0140*/  IMAD.MOV.U32 R2, RZ, RZ, RZ ;  /* 0x000000ffff027224 */ /* 0x000fc800078e00ff */
[----:B------:R-:W-:Y:S01]  /*0150*/  IMAD.MOV R5, RZ, RZ, -R5 ;  /* 0x000000ffff057224 */ /* 0x000fe200078e0a05 */
[----:B0-----:R-:W-:-:S04]  /*0160*/  UIADD3 UR4, UP0, UPT, UR4, 0x40, URZ ;  /* 0x0000004004047890 */ /* 0x001fc8000ff1e0ff */
[----:B------:R-:W-:Y:S02]  /*0170*/  UIADD3.X UR5, UPT, UPT, URZ, UR5, URZ, UP0, !UPT ;  /* 0x00000005ff057290 */ /* 0x000fe400087fe4ff */
[----:B------:R-:W-:-:S04]  /*0180*/  IMAD.U32 R6, RZ, RZ, UR4 ;  /* 0x00000004ff067e24 */ /* 0x000fc8000f8e00ff */
[----:B------:R-:W-:-:S07]  /*0190*/  IMAD.U32 R7, RZ, RZ, UR5 ;  /* 0x00000005ff077e24 */ /* 0x000fce000f8e00ff */
.L_x_12:
[----:B------:R-:W2:Y:S04]  /*01a0*/  LDG.E.64 R10, desc[UR6][R6.64+-0x38] ;  /* 0xffffc806060a7981 */ /* 0x000ea8000c1e1b00 */
[----:B------:R-:W3:Y:S04]  /*01b0*/  LDG.E.64 R20, desc[UR6][R6.64+-0x30] ;  /* 0xffffd00606147981 */ /* 0x000ee8000c1e1b00 */
[----:B------:R-:W4:Y:S04]  /*01c0*/  LDG.E.64 R18, desc[UR6][R6.64+-0x28] ;  /* 0xffffd80606127981 */ /* 0x000f28000c1e1b00 */
[----:B------:R-:W4:Y:S04]  /*01d0*/  LDG.E.64 R16, desc[UR6][R6.64+-0x20] ;  /* 0xffffe00606107981 */ /* 0x000f28000c1e1b00 */
[----:B------:R-:W4:Y:S04]  /*01e0*/  LDG.E.64 R14, desc[UR6][R6.64+-0x18] ;  /* 0xffffe806060e7981 */ /* 0x000f28000c1e1b00 */
[----:B------:R-:W4:Y:S04]  /*01f0*/  LDG.E.64 R12, desc[UR6][R6.64+-0x10] ;  /* 0xfffff006060c7981 */ /* 0x000f28000c1e1b00 */
[----:B------:R-:W4:Y:S04]  /*0200*/  LDG.E.64 R24, desc[UR6][R6.64+-0x8] ;  /* 0xfffff80606187981 */ /* 0x000f28000c1e1b00 */
[----:B------:R-:W4:Y:S01]  /*0210*/  LDG.E.64 R22, desc[UR6][R6.64] ;  /* 0x0000000606167981 */ /* 0x000f22000c1e1b00 */
[----:B--2--5:R-:W-:-:S06]  /*0220*/  DSETP.GT.AND P0, PT, R10, R8, PT ;  /* 0x000000080a00722a */ /* 0x024fcc0003f04000 */
[----:B------:R-:W-:Y:S02]  /*0230*/  FSEL R10, R10, R8, P0 ;  /* 0x000000080a0a7208 */ /* 0x000fe40000000000 */
[----:B------:R-:W-:Y:S02]  /*0240*/  FSEL R11, R11, R9, P0 ;  /* 0x000000090b0b7208 */ /* 0x000fe40000000000 */
[----:B------:R-:W2:Y:S04]  /*0250*/  LDG.E.64 R8, desc[UR6][R6.64+0x8] ;  /* 0x0000080606087981 */ /* 0x000ea8000c1e1b00 */
[----:B---3--:R-:W-:-:S06]  /*0260*/  DSETP.GT.AND P0, PT, R20, R10, PT ;  /* 0x0000000a1400722a */ /* 0x008fcc0003f04000 */
[----:B------:R-:W-:Y:S02]  /*0270*/  FSEL R10, R20, R10, P0 ;  /* 0x0000000a140a7208 */ /* 0x000fe40000000000 */
[----:B------:R-:W-:Y:S02]  /*0280*/  FSEL R11, R21, R11, P0 ;  /* 0x0000000b150b7208 */ /* 0x000fe40000000000 */
[----:B------:R-:W3:Y:S04]  /*0290*/  LDG.E.64 R20, desc[UR6][R6.64+0x10] ;  /* 0x0000100606147981 */ /* 0x000ee8000c1e1b00 */
[----:B----4-:R-:W-:-:S06]  /*02a0*/  DSETP.GT.AND P0, PT, R18, R10, PT ;  /* 0x0000000a1200722a */ /* 0x010fcc0003f04000 */
[----:B------:R-:W-:Y:S02]  /*02b0*/  FSEL R10, R18, R10, P0 ;  /* 0x0000000a120a7208 */ /* 0x000fe40000000000 */
[----:B------:R-:W-:Y:S02]  /*02c0*/  FSEL R11, R19, R11, P0 ;  /* 0x0000000b130b7208 */ /* 0x000fe40000000000 */
[----:B------:R-:W4:Y:S04]  /*02d0*/  LDG.E.64 R18, desc[UR6][R6.64+0x18] ;  /* 0x0000180606127981 */ /* 0x000f28000c1e1b00 */
[----:B------:R-:W-:-:S06]  /*02e0*/  DSETP.GT.AND P0, PT, R16, R10, PT ;  /* 0x0000000a1000722a */ /* 0x000fcc0003f04000 */
        /* <DEDUP_REMOVED lines=18> */
[----:B------:R0:W4:Y:S01]  /*0410*/  LDG.E.64 R24, desc[UR6][R6.64+0x40] ;  /* 0x0000400606187981 */ /* 0x000122000c1e1b00 */
[----:B------:R-:W-:-:S05]  /*0420*/  VIADD R5, R5, 0x10 ;  /* 0x0000001005057836 */ /* 0x000fca0000000000 */
[----:B------:R-:W-:Y:S02]  /*0430*/  ISETP.NE.AND P1, PT, R5, RZ, PT ;  /* 0x000000ff0500720c */ /* 0x000fe40003f25270 */
[----:B0-----:R-:W-:Y:S01]  /*0440*/  IADD3 R6, P2, PT, R6, 0x80, RZ ;  /* 0x0000008006067810 */ /* 0x001fe20007f5e0ff */
[----:B------:R-:W-:-:S04]  /*0450*/  VIADD R2, R2, 0x10 ;  /* 0x0000001002027836 */ /* 0x000fc80000000000 */
[----:B------:R-:W-:Y:S01]  /*0460*/  IMAD.X R7, RZ, RZ, R7, P2 ;  /* 0x000000ffff077224 */ /* 0x000fe200010e0607 */
[----:B--2---:R-:W-:-:S06]  /*0470*/  DSETP.GT.AND P0, PT, R8, R22, PT ;  /* 0x000000160800722a */ /* 0x004fcc0003f04000 */
[----:B------:R-:W-:Y:S02]  /*0480*/  FSEL R8, R8, R22, P0 ;  /* 0x0000001608087208 */ /* 0x000fe40000000000 */
[----:B------:R-:W-:-:S06]  /*0490*/  FSEL R9, R9, R23, P0 ;  /* 0x0000001709097208 */ /* 0x000fcc0000000000 */
[----:B---3--:R-:W-:-:S06]  /*04a0*/  DSETP.GT.AND P0, PT, R20, R8, PT ;  /* 0x000000081400722a */ /* 0x008fcc0003f04000 */
[----:B------:R-:W-:Y:S02]  /*04b0*/  FSEL R8, R20, R8, P0 ;  /* 0x0000000814087208 */ /* 0x000fe40000000000 */
[----:B------:R-:W-:-:S06]  /*04c0*/  FSEL R9, R21, R9, P0 ;  /* 0x0000000915097208 */ /* 0x000fcc0000000000 */
[----:B----4-:R-:W-:-:S06]  /*04d0*/  DSETP.GT.AND P0, PT, R18, R8, PT ;  /* 0x000000081200722a */ /* 0x010fcc0003f04000 */
[----:B------:R-:W-:Y:S02]  /*04e0*/  FSEL R8, R18, R8, P0 ;  /* 0x0000000812087208 */ /* 0x000fe40000000000 */
[----:B------:R-:W-:-:S06]  /*04f0*/  FSEL R9, R19, R9, P0 ;  /* 0x0000000913097208 */ /* 0x000fcc0000000000 */
[----:B------:R-:W-:-:S06]  /*0500*/  DSETP.GT.AND P0, PT, R16, R8, PT ;  /* 0x000000081000722a */ /* 0x000fcc0003f04000 */
        /* <DEDUP_REMOVED lines=13> */
[----:B------:R-:W-:Y:S01]  /*05e0*/  FSEL R9, R25, R9, P0 ;  /* 0x0000000919097208 */ /* 0x000fe20000000000 */
[----:B------:R-:W-:Y:S06]  /*05f0*/  @P1 BRA `(.L_x_12) ;  /* 0xfffffff800e81947 */ /* 0x000fec000383ffff */
[----:B------:R-:W-:-:S07]  /*0600*/  VIADD R2, R2, 0x1 ;  /* 0x0000000102027836 */ /* 0x000fce0000000000 */
.L_x_11:
[----:B------:R-:W-:-:S13]  /*0610*/  ISETP.NE.AND P0, PT, R4, RZ, PT ;  /* 0x000000ff0400720c */ /* 0x000fda0003f05270 */
[----:B------:R-:W-:Y:S05]  /*0620*/  @!P0 BRA `(.L_x_10) ;  /* 0x0000000400388947 */ /* 0x000fea0003800000 */
[----:B------:R-:W-:Y:S02]  /*0630*/  ISETP.GE.U32.AND P1, PT, R4, 0x8, PT ;  /* 0x000000080400780c */ /* 0x000fe40003f26070 */
[----:B------:R-:W-:-:S04]  /*0640*/  LOP3.LUT R24, R3, 0x7, RZ, 0xc0, !PT ;  /* 0x0000000703187812 */ /* 0x000fc800078ec0ff */
[----:B------:R-:W-:-:S07]  /*0650*/  ISETP.NE.AND P0, PT, R24, RZ, PT ;  /* 0x000000ff1800720c */ /* 0x000fce0003f05270 */
[----:B------:R-:W-:Y:S06]  /*0660*/  @!P1 BRA `(.L_x_13) ;  /* 0x00000000008c9947 */ /* 0x000fec0003800000 */
[----:B------:R-:W0:Y:S02]  /*0670*/  LDC.64 R20, c[0x0][0x380] ;  /* 0x0000e000ff147b82 */ /* 0x000e240000000a00 */
[----:B0-----:R-:W-:-:S05]  /*0680*/  IMAD.WIDE.U32 R20, R2, 0x8, R20 ;  /* 0x0000000802147825 */ /* 0x001fca00078e0014 */
        /* <DEDUP_REMOVED lines=8> */
[----:B------:R-:W-:Y:S01]  /*0710*/  VIADD R2, R2, 0x8 ;  /* 0x0000000802027836 */ /* 0x000fe20000000000 */
[----:B--2--5:R-:W-:-:S06]  /*0720*/  DSETP.GT.AND P1, PT, R22, R8, PT ;  /* 0x000000081600722a */ /* 0x024fcc0003f24000 */
        /* <DEDUP_REMOVED lines=22> */
[----:B------:R-:W-:-:S07]  /*0890*/  FSEL R9, R19, R5, P1 ;  /* 0x0000000513097208 */ /* 0x000fce0000800000 */
.L_x_13:
        /* <DEDUP_REMOVED lines=23> */
[----:B------:R-:W-:-:S07]  /*0a10*/  FSEL R9, R15, R7, P1 ;  /* 0x000000070f097208 */ /* 0x000fce0000800000 */
.L_x_14:
[----:B------:R-:W-:Y:S05]  /*0a20*/  @!P0 BRA `(.L_x_10) ;  /* 0x0000000000388947 */ /* 0x000fea0003800000 */
[----:B------:R-:W0:Y:S01]  /*0a30*/  LDC.64 R4, c[0x0][0x380] ;  /* 0x0000e000ff047b82 */ /* 0x000e220000000a00 */
[----:B------:R-:W-:Y:S02]  /*0a40*/  IMAD.MOV R6, RZ, RZ, -R3 ;  /* 0x000000ffff067224 */ /* 0x000fe400078e0a03 */
[----:B0-----:R-:W-:-:S07]  /*0a50*/  IMAD.WIDE.U32 R4, R2, 0x8, R4 ;  /* 0x0000000802047825 */ /* 0x001fce00078e0004 */
.L_x_15:
[----:B------:R-:W-:Y:S02]  /*0a60*/  IMAD.MOV.U32 R2, RZ, RZ, R4 ;  /* 0x000000ffff027224 */ /* 0x000fe400078e0004 */
[----:B------:R-:W-:-:S06]  /*0a70*/  IMAD.MOV.U32 R3, RZ, RZ, R5 ;  /* 0x000000ffff037224 */ /* 0x000fcc00078e0005 */
[----:B------:R-:W2:Y:S01]  /*0a80*/  LDG.E.64 R2, desc[UR6][R2.64] ;  /* 0x0000000602027981 */ /* 0x000ea2000c1e1b00 */
[----:B------:R-:W-:Y:S01]  /*0a90*/  VIADD R6, R6, 0x1 ;  /* 0x0000000106067836 */ /* 0x000fe20000000000 */
[----:B------:R-:W-:-:S04]  /*0aa0*/  IADD3 R4, P2, PT, R4, 0x8, RZ ;  /* 0x0000000804047810 */ /* 0x000fc80007f5e0ff */
[----:B------:R-:W-:Y:S01]  /*0ab0*/  ISETP.NE.AND P1, PT, R6, RZ, PT ;  /* 0x000000ff0600720c */ /* 0x000fe20003f25270 */
[----:B------:R-:W-:Y:S01]  /*0ac0*/  IMAD.X R5, RZ, RZ, R5, P2 ;  /* 0x000000ffff057224 */ /* 0x000fe200010e0605 */
[----:B--2--5:R-:W-:-:S06]  /*0ad0*/  DSETP.GT.AND P0, PT, R2, R8, PT ;  /* 0x000000080200722a */ /* 0x024fcc0003f04000 */
[----:B------:R-:W-:Y:S02]  /*0ae0*/  FSEL R8, R2, R8, P0 ;  /* 0x0000000802087208 */ /* 0x000fe40000000000 */
[----:B------:R-:W-:-:S03]  /*0af0*/  FSEL R9, R3, R9, P0 ;  /* 0x0000000903097208 */ /* 0x000fc60000000000 */
[----:B------:R-:W-:Y:S05]  /*0b00*/  @P1 BRA `(.L_x_15) ;  /* 0xfffffffc00d41947 */ /* 0x000fea000383ffff */
.L_x_10:
[----:B------:R-:W-:Y:S02]  /*0b10*/  ISETP.GE.AND P0, PT, R0, 0x1, PT ;  /* 0x000000010000780c */ /* 0x000fe40003f06270 */
[----:B------:R-:W-:-:S11]  /*0b20*/  CS2R R6, SRZ ;  /* 0x0000000000067805 */ /* 0x000fd6000001ff00 */
[----:B------:R-:W-:Y:S05]  /*0b30*/  @!P0 BRA `(.L_x_16) ;  /* 0x0000000800f08947 */ /* 0x000fea0003800000 */
[----:B------:R-:W-:Y:S02]  /*0b40*/  ISETP.NE.AND P0, PT, R0, 0x1, PT ;  /* 0x000000010000780c */ /* 0x000fe40003f05270 */
[----:B------:R-:W-:Y:S02]  /*0b50*/  CS2R R6, SRZ ;  /* 0x0000000000067805 */ /* 0x000fe4000001ff00 */
[----:B------:R-:W-:-:S09]  /*0b60*/  CS2R R18, SRZ ;  /* 0x0000000000127805 */ /* 0x000fd2000001ff00 */
[----:B------:R-:W-:Y:S05]  /*0b70*/  @!P0 BRA `(.L_x_17) ;  /* 0x0000000400c88947 */ /* 0x000fea0003800000 */
[----:B------:R-:W0:Y:S01]  /*0b80*/  LDCU.64 UR4, c[0x0][0x380] ;  /* 0x00007000ff0477ac */ /* 0x000e220008000a00 */
[----:B------:R-:W-:Y:S02]  /*0b90*/  LOP3.LUT R18, R0, 0x7ffffffe, RZ, 0xc0, !PT ;  /* 0x7ffffffe00127812 */ /* 0x000fe400078ec0ff */
[----:B------:R-:W-:-:S03]  /*0ba0*/  CS2R R6, SRZ ;  /* 0x0000000000067805 */ /* 0x000fc6000001ff00 */
[----:B------:R-:W-:Y:S01]  /*0bb0*/  IMAD.MOV R0, RZ, RZ, -R18 ;  /* 0x000000ffff007224 */ /* 0x000fe200078e0a12 */
[----:B0-----:R-:W-:-:S04]  /*0bc0*/  UIADD3 UR4, UP0, UPT, UR4, 0x8, URZ ;  /* 0x0000000804047890 */ /* 0x001fc8000ff1e0ff */
[----:B------:R-:W-:Y:S02]  /*0bd0*/  UIADD3.X UR5, UPT, UPT, URZ, UR5, URZ, UP0, !UPT ;  /* 0x00000005ff057290 */ /* 0x000fe400087fe4ff */
[----:B------:R-:W-:-:S04]  /*0be0*/  IMAD.U32 R10, RZ, RZ, UR4 ;  /* 0x00000004ff0a7e24 */ /* 0x000fc8000f8e00ff */
[----:B------:R-:W-:-:S07]  /*0bf0*/  IMAD.U32 R11, RZ, RZ, UR5 ;  /* 0x00000005ff0b7e24 */ /* 0x000fce000f8e00ff */
.L_x_20:
[----:B0-----:R-:W-:Y:S02]  /*0c00*/  IMAD.MOV.U32 R2, RZ, RZ, R10 ;  /* 0x000000ffff027224 */ /* 0x001fe400078e000a */
[----:B------:R-:W-:-:S05]  /*0c10*/  IMAD.MOV.U32 R3, RZ, RZ, R11 ;  /* 0x000000ffff037224 */ /* 0x000fca00078e000b */
[----:B------:R-:W2:Y:S04]  /*0c20*/  LDG.E.64 R4, desc[UR6][R2.64+-0x8] ;  /* 0xfffff80602047981 */ /* 0x000ea8000c1e1b00 */
[----:B------:R-:W3:Y:S01]  /*0c30*/  LDG.E.64 R12, desc[UR6][R2.64] ;  /* 0x00000006020c7981 */ /* 0x000ee2000c1e1b00 */
[----:B------:R-:W-:Y:S01]  /*0c40*/  IMAD.MOV.U32 R14, RZ, RZ, 0x652b82fe ;  /* 0x652b82feff0e7424 */ /* 0x000fe200078e00ff */
[----:B------:R-:W-:Y:S01]  /*0c50*/  UMOV UR4, 0xfefa39ef ;  /* 0xfefa39ef00047882 */ /* 0x000fe20000000000 */
[----:B------:R-:W-:Y:S01]  /*0c60*/  IMAD.MOV.U32 R15, RZ, RZ, 0x3ff71547 ;  /* 0x3ff71547ff0f7424 */ /* 0x000fe200078e00ff */
[----:B------:R-:W-:Y:S01]  /*0c70*/  UMOV UR5, 0x3fe62e42 ;  /* 0x3fe62e4200057882 */ /* 0x000fe20000000000 */
[----:B------:R-:W-:Y:S01]  /*0c80*/  UMOV UR8, 0x3b39803f ;  /* 0x3b39803f00087882 */ /* 0x000fe20000000000 */
[----:B------:R-:W-:Y:S01]  /*0c90*/  UMOV UR9, 0x3c7abc9e ;  /* 0x3c7abc9e00097882 */ /* 0x000fe20000000000 */
[----:B------:R-:W-:Y:S01]  /*0ca0*/  UMOV UR10, 0x7c89eb71 ;  /* 0x7c89eb71000a7882 */ /* 0x000fe20000000000 */
[----:B------:R-:W-:Y:S01]  /*0cb0*/  UMOV UR11, 0x3efa0199 ;  /* 0x3efa0199000b7882 */ /* 0x000fe20000000000 */
[----:B--2--5:R-:W-:-:S02]  /*0cc0*/  DADD R4, R4, -R8 ;  /* 0x0000000004047229 */ /* 0x024fc40000000808 */
[----:B---3--:R-:W-:-:S06]  /*0cd0*/  DADD R12, R12, -R8 ;  /* 0x000000000c0c7229 */ /* 0x008fcc0000000808 */
[-C--:B------:R-:W-:Y:S02]  /*0ce0*/  DFMA R10, R4, R14.reuse, 6.75539944105574400000e+15 ;  /* 0x43380000040a742b */ /* 0x080fe4000000000e */
[----:B------:R-:W-:Y:S01]  /*0cf0*/  FSETP.GEU.AND P0, PT, |R5|, 4.1917929649353027344, PT ;  /* 0x4086232b0500780b */ /* 0x000fe20003f0e200 */
[----:B------:R-:W-:-:S05]  /*0d00*/  DFMA R14, R12, R14, 6.75539944105574400000e+15 ;  /* 0x433800000c0e742b */ /* 0x000fca000000000e */
[----:B------:R-:W-:-:S03]  /*0d10*/  DADD R22, R10, -6.75539944105574400000e+15 ;  /* 0xc33800000a167429 */ /* 0x000fc60000000000 */
[----:B------:R-:W-:-:S05]  /*0d20*/  DADD R16, R14, -6.75539944105574400000e+15 ;  /* 0xc33800000e107429 */ /* 0x000fca0000000000 */
[----:B------:R-:W-:-:S03]  /*0d30*/  DFMA R20, R22, -UR4, R4 ;  /* 0x8000000416147c2b */ /* 0x000fc60008000004 */
[----:B------:R-:W-:Y:S01]  /*0d40*/  DFMA R26, R16, -UR4, R12 ;  /* 0x80000004101a7c2b */ /* 0x000fe2000800000c */
[----:B------:R-:W-:Y:S01]  /*0d50*/  UMOV UR4, 0x69ce2bdf ;  /* 0x69ce2bdf00047882 */ /* 0x000fe20000000000 */
[----:B------:R-:W-:-:S03]  /*0d60*/  UMOV UR5, 0x3e5ade15 ;  /* 0x3e5ade1500057882 */ /* 0x000fc60000000000 */
[----:B------:R-:W-:Y:S01]  /*0d70*/  DFMA R22, R22, -UR8, R20 ;  /* 0x8000000816167c2b */ /* 0x000fe20008000014 */
[----:B------:R-:W-:Y:S02]  /*0d80*/  IMAD.MOV.U32 R20, RZ, RZ, -0x35dec16 ;  /* 0xfca213eaff147424 */ /* 0x000fe400078e00ff */
[----:B------:R-:W-:Y:S01]  /*0d90*/  IMAD.MOV.U32 R21, RZ, RZ, 0x3e928af3 ;  /* 0x3e928af3ff157424 */ /* 0x000fe200078e00ff */
[----:B------:R-:W-:Y:S01]  /*0da0*/  DFMA R16, R16, -UR8, R26 ;  /* 0x8000000810107c2b */ /* 0x000fe2000800001a */
[----:B------:R-:W-:Y:S01]  /*0db0*/  UMOV UR8, 0x62401315 ;  /* 0x6240131500087882 */ /* 0x000fe20000000000 */
[----:B------:R-:W-:-:S03]  /*0dc0*/  UMOV UR9, 0x3ec71dee ;  /* 0x3ec71dee00097882 */ /* 0x000fc60000000000 */
[----:B------:R-:W-:-:S03]  /*0dd0*/  DFMA R24, R22, UR4, R20 ;  /* 0x0000000416187c2b */ /* 0x000fc60008000014 */
[----:B------:R-:W-:Y:S01]  /*0de0*/  DFMA R20, R16, UR4, R20 ;  /* 0x0000000410147c2b */ /* 0x000fe20008000014 */
[----:B------:R-:W-:Y:S01]  /*0df0*/  UMOV UR4, 0x14761f65 ;  /* 0x14761f6500047882 */ /* 0x000fe20000000000 */
[----:B------:R-:W-:-:S03]  /*0e00*/  UMOV UR5, 0x3f2a01a0 ;  /* 0x3f2a01a000057882 */ /* 0x000fc60000000000 */
[----:B------:R-:W-:-:S03]  /*0e10*/  DFMA R24, R22, R24, UR8 ;  /* 0x0000000816187e2b */ /* 0x000fc60008000018 */
[----:B------:R-:W-:Y:S01]  /*0e20*/  DFMA R20, R16, R20, UR8 ;  /* 0x0000000810147e2b */ /* 0x000fe20008000014 */
        /* <DEDUP_REMOVED lines=19> */
[----:B------:R-:W-:-:S05]  /*0f60*/  DFMA R20, R16, R20, UR4 ;  /* 0x0000000410147e2b */ /* 0x000fca0008000014 */
[----:B------:R-:W-:-:S03]  /*0f70*/  DFMA R24, R22, R24, UR8 ;  /* 0x0000000816187e2b */ /* 0x000fc60008000018 */
[----:B------:R-:W-:-:S05]  /*0f80*/  DFMA R20, R16, R20, UR8 ;  /* 0x0000000810147e2b */ /* 0x000fca0008000014 */
[----:B------:R-:W-:-:S03]  /*0f90*/  DFMA R24, R22, R24, UR10 ;  /* 0x0000000a16187e2b */ /* 0x000fc60008000018 */
[----:B------:R-:W-:-:S05]  /*0fa0*/  DFMA R20, R16, R20, UR10 ;  /* 0x0000000a10147e2b */ /* 0x000fca0008000014 */
[----:B------:R-:W-:-:S03]  /*0fb0*/  DFMA R24, R22, R24, 1 ;  /* 0x3ff000001618742b */ /* 0x000fc60000000018 */
[----:B------:R-:W-:-:S05]  /*0fc0*/  DFMA R20, R16, R20, 1 ;  /* 0x3ff000001014742b */ /* 0x000fca0000000014 */
[----:B------:R-:W-:-:S10]  /*0fd0*/  DFMA R22, R22, R24, 1 ;  /* 0x3ff000001616742b */ /* 0x000fd40000000018 */
[----:B------:R-:W-:Y:S02]  /*0fe0*/  IMAD R25, R10, 0x100000, R23 ;  /* 0x001000000a197824 */ /* 0x000fe400078e0217 */
[----:B------:R-:W-:Y:S01]  /*0ff0*/  IMAD.MOV.U32 R24, RZ, RZ, R22 ;  /* 0x000000ffff187224 */ /* 0x000fe200078e0016 */
[----:B------:R-:W-:Y:S06]  /*1000*/  @!P0 BRA `(.L_x_18) ;  /* 0x0000000000348947 */ /* 0x000fec0003800000 */
[----:B------:R-:W-:Y:S01]  /*1010*/  FSETP.GEU.AND P1, PT, |R5|, 4.2275390625, PT ;  /* 0x408748000500780b */ /* 0x000fe20003f2e200 */
[C---:B------:R-:W-:Y:S02]  /*1020*/  DADD R24, R4.reuse, +INF ;  /* 0x7ff0000004187429 */ /* 0x040fe40000000000 */
[----:B------:R-:W-:-:S08]  /*1030*/  DSETP.GEU.AND P0, PT, R4, RZ, PT ;  /* 0x000000ff0400722a */ /* 0x000fd00003f0e000 */
[----:B------:R-:W-:Y:S02]  /*1040*/  FSEL R24, R24, RZ, P0 ;  /* 0x000000ff18187208 */ /* 0x000fe40000000000 */
[----:B------:R-:W-:Y:S01]  /*1050*/  FSEL R25, R25, RZ, P0 ;  /* 0x000000ff19197208 */ /* 0x000fe20000000000 */
[----:B------:R-:W-:Y:S06]  /*1060*/  @P1 BRA `(.L_x_18) ;  /* 0x00000000001c1947 */ /* 0x000fec0003800000 */
[----:B------:R-:W-:Y:S01]  /*1070*/  LEA.HI R4, R10, R10, RZ, 0x1 ;  /* 0x0000000a0a047211 */ /* 0x000fe200078f08ff */
[----:B------:R-:W-:-:S03]  /*1080*/  IMAD.MOV.U32 R24, RZ, RZ, RZ ;  /* 0x000000ffff187224 */ /* 0x000fc600078e00ff */
[----:B------:R-:W-:-:S05]  /*1090*/  SHF.R.S32.HI R5, RZ, 0x1, R4 ;  /* 0x00000001ff057819 */ /* 0x000fca0000011404 */
[----:B------:R-:W-:Y:S02]  /*10a0*/  IMAD.IADD R10, R10, 0x1, -R5 ;  /* 0x000000010a0a7824 */ /* 0x000fe400078e0a05 */
[----:B------:R-:W-:-:S03]  /*10b0*/  IMAD R23, R5, 0x100000, R23 ;  /* 0x0010000005177824 */ /* 0x000fc600078e0217 */
[----:B------:R-:W-:-:S06]  /*10c0*/  LEA R25, R10, 0x3ff00000, 0x14 ;  /* 0x3ff000000a197811 */ /* 0x000fcc00078ea0ff */
[----:B------:R-:W-:-:S11]  /*10d0*/  DMUL R24, R22, R24 ;  /* 0x0000001816187228 */ /* 0x000fd60000000000 */
.L_x_18:
[----:B------:R0:W-:Y:S01]  /*10e0*/  STG.E.64 desc[UR6][R2.64+-0x8], R24 ;  /* 0xfffff81802007986 */ /* 0x0001e2000c101b06 */
[----:B------:R-:W-:Y:S01]  /*10f0*/  FSETP.GEU.AND P1, PT, |R13|, 4.1917929649353027344, PT ;  /* 0x4086232b0d00780b */ /* 0x000fe20003f2e200 */
[----:B------:R-:W-:Y:S01]  /*1100*/  DFMA R20, R16, R20, 1 ;  /* 0x3ff000001014742b */ /* 0x000fe20000000014 */
[----:B------:R-:W-:Y:S01]  /*1110*/  VIADD R0, R0, 0x2 ;  /* 0x0000000200007836 */ /* 0x000fe20000000000 */
[----:B------:R-:W-:-:S04]  /*1120*/  DADD R6, R24, R6 ;  /* 0x0000000018067229 */ /* 0x000fc80000000006 */
[----:B------:R-:W-:-:S04]  /*1130*/  ISETP.NE.AND P0, PT, R0, RZ, PT ;  /* 0x000000ff0000720c */ /* 0x000fc80003f05270 */
[----:B------:R-:W-:Y:S02]  /*1140*/  IMAD R5, R14, 0x100000, R21 ;  /* 0x001000000e057824 */ /* 0x000fe400078e0215 */
[----:B------:R-:W-:Y:S01]  /*1150*/  IMAD.MOV.U32 R4, RZ, RZ, R20 ;  /* 0x000000ffff047224 */ /* 0x000fe200078e0014 */
[----:B0-----:R-:W-:Y:S06]  /*1160*/  @!P1 BRA `(.L_x_19) ;  /* 0x0000000000349947 */ /* 0x001fec0003800000 */
[----:B------:R-:W-:Y:S01]  /*1170*/  FSETP.GEU.AND P2, PT, |R13|, 4.2275390625, PT ;  /* 0x408748000d00780b */ /* 0x000fe20003f4e200 */
[C---:B------:R-:W-:Y:S02]  /*1180*/  DADD R4, R12.reuse, +INF ;  /* 0x7ff000000c047429 */ /* 0x040fe40000000000 */
[----:B------:R-:W-:-:S08]  /*1190*/  DSETP.GEU.AND P1, PT, R12, RZ, PT ;  /* 0x000000ff0c00722a */ /* 0x000fd00003f2e000 */
[----:B------:R-:W-:Y:S02]  /*11a0*/  FSEL R4, R4, RZ, P1 ;  /* 0x000000ff04047208 */ /* 0x000fe40000800000 */
[----:B------:R-:W-:Y:S01]  /*11b0*/  FSEL R5, R5, RZ, P1 ;  /* 0x000000ff05057208 */ /* 0x000fe20000800000 */
[----:B------:R-:W-:Y:S06]  /*11c0*/  @P2 BRA `(.L_x_19) ;  /* 0x00000000001c2947 */ /* 0x000fec0003800000 */
[----:B------:R-:W-:-:S04]  /*11d0*/  LEA.HI R4, R14, R14, RZ, 0x1 ;  /* 0x0000000e0e047211 */ /* 0x000fc800078f08ff */
[----:B------:R-:W-:-:S05]  /*11e0*/  SHF.R.S32.HI R5, RZ, 0x1, R4 ;  /* 0x00000001ff057819 */ /* 0x000fca0000011404 */
[----:B------:R-:W-:Y:S02]  /*11f0*/  IMAD.IADD R4, R14, 0x1, -R5 ;  /* 0x000000010e047824 */ /* 0x000fe400078e0a05 */
[----:B------:R-:W-:-:S03]  /*1200*/  IMAD R21, R5, 0x100000, R21 ;  /* 0x0010000005157824 */ /* 0x000fc600078e0215 */
[----:B------:R-:W-:Y:S01]  /*1210*/  LEA R5, R4, 0x3ff00000, 0x14 ;  /* 0x3ff0000004057811 */ /* 0x000fe200078ea0ff */
[----:B------:R-:W-:-:S06]  /*1220*/  IMAD.MOV.U32 R4, RZ, RZ, RZ ;  /* 0x000000ffff047224 */ /* 0x000fcc00078e00ff */
[----:B------:R-:W-:-:S11]  /*1230*/  DMUL R4, R20, R4 ;  /* 0x0000000414047228 */ /* 0x000fd60000000000 */
.L_x_19:
[----:B------:R0:W-:Y:S01]  /*1240*/  STG.E.64 desc[UR6][R2.64], R4 ;  /* 0x0000000402007986 */ /* 0x0001e2000c101b06 */
[----:B------:R-:W-:Y:S01]  /*1250*/  IADD3 R10, P1, PT, R2, 0x10, RZ ;  /* 0x00000010020a7810 */ /* 0x000fe20007f3e0ff */
[----:B------:R-:W-:-:S04]  /*1260*/  DADD R6, R6, R4 ;  /* 0x0000000006067229 */ /* 0x000fc80000000004 */
[----:B------:R-:W-:Y:S01]  /*1270*/  IMAD.X R11, RZ, RZ, R3, P1 ;  /* 0x000000ffff0b7224 */ /* 0x000fe200008e0603 */
[----:B------:R-:W-:Y:S07]  /*1280*/  @P0 BRA `(.L_x_20) ;  /* 0xfffffff8005c0947 */ /* 0x000fee000383ffff */
[----:B------:R-:W-:-:S07]  /*1290*/  IMAD.MOV.U32 R19, RZ, RZ, RZ ;  /* 0x000000ffff137224 */ /* 0x000fce00078e00ff */
.L_x_17:
[----:B------:R-:W0:Y:S02]  /*12a0*/  LDC R0, c[0x0][0x388] ;  /* 0x0000e200ff007b82 */ /* 0x000e240000000800 */
[----:B0-----:R-:W-:-:S04]  /*12b0*/  LOP3.LUT R2, R0, 0x1, RZ, 0xc0, !PT ;  /* 0x0000000100027812 */ /* 0x001fc800078ec0ff */
[----:B------:R-:W-:-:S13]  /*12c0*/  ISETP.NE.U32.AND P0, PT, R2, 0x1, PT ;  /* 0x000000010200780c */ /* 0x000fda0003f05070 */
[----:B------:R-:W-:Y:S05]  /*12d0*/  @P0 BRA `(.L_x_16) ;  /* 0x0000000400080947 */ /* 0x000fea0003800000 */
[----:B------:R-:W0:Y:S02]  /*12e0*/  LDC.64 R2, c[0x0][0x380] ;  /* 0x0000e000ff027b82 */ /* 0x000e240000000a00 */
[----:B0-----:R-:W-:-:S04]  /*12f0*/  LEA R2, P0, R18, R2, 0x3 ;  /* 0x0000000212027211 */ /* 0x001fc800078018ff */
[----:B------:R-:W-:-:S05]  /*1300*/  LEA.HI.X R3, R18, R3, R19, 0x3, P0 ;  /* 0x0000000312037211 */ /* 0x000fca00000f1c13 */
[----:B------:R-:W2:Y:S01]  /*1310*/  LDG.E.64 R4, desc[UR6][R2.64] ;  /* 0x0000000602047981 */ /* 0x000ea2000c1e1b00 */
[----:B------:R-:W-:Y:S01]  /*1320*/  UMOV UR4, 0xfefa39ef ;  /* 0xfefa39ef00047882 */ /* 0x000fe20000000000 */
[----:B------:R-:W-:Y:S01]  /*1330*/  UMOV UR5, 0x3fe62e42 ;  /* 0x3fe62e4200057882 */ /* 0x000fe20000000000 */
[----:B--2--5:R-:W-:Y:S01]  /*1340*/  DADD R8, R4, -R8 ;  /* 0x0000000004087229 */ /* 0x024fe20000000808 */
[----:B------:R-:W-:Y:S02]  /*1350*/  IMAD.MOV.U32 R4, RZ, RZ, 0x652b82fe ;  /* 0x652b82feff047424 */ /* 0x000fe400078e00ff */
[----:B------:R-:W-:-:S06]  /*1360*/  IMAD.MOV.U32 R5, RZ, RZ, 0x3ff71547 ;  /* 0x3ff71547ff057424 */ /* 0x000fcc00078e00ff */
[----:B------:R-:W-:Y:S01]  /*1370*/  DFMA R4, R8, R4, 6.75539944105574400000e+15 ;  /* 0x433800000804742b */ /* 0x000fe20000000004 */
[----:B------:R-:W-:-:S07]  /*1380*/  FSETP.GEU.AND P0, PT, |R9|, 4.1917929649353027344, PT ;  /* 0x4086232b0900780b */ /* 0x000fce0003f0e200 */
[----:B------:R-:W-:-:S08]  /*1390*/  DADD R10, R4, -6.75539944105574400000e+15 ;  /* 0xc3380000040a7429 */ /* 0x000fd00000000000 */
[----:B------:R-:W-:Y:S01]  /*13a0*/  DFMA R12, R10, -UR4, R8 ;  /* 0x800000040a0c7c2b */ /* 0x000fe20008000008 */
[----:B------:R-:W-:Y:S01]  /*13b0*/  UMOV UR4, 0x3b39803f ;  /* 0x3b39803f00047882 */ /* 0x000fe20000000000 */
[----:B------:R-:W-:-:S06]  /*13c0*/  UMOV UR5, 0x3c7abc9e ;  /* 0x3c7abc9e00057882 */ /* 0x000fcc0000000000 */
[----:B------:R-:W-:Y:S01]  /*13d0*/  DFMA R10, R10, -UR4, R12 ;  /* 0x800000040a0a7c2b */ /* 0x000fe2000800000c */
[----:B------:R-:W-:Y:S01]  /*13e0*/  UMOV UR4, 0x69ce2bdf ;  /* 0x69ce2bdf00047882 */ /* 0x000fe20000000000 */
[----:B------:R-:W-:Y:S01]  /*13f0*/  IMAD.MOV.U32 R12, RZ, RZ, -0x35dec16 ;  /* 0xfca213eaff0c7424 */ /* 0x000fe200078e00ff */
[----:B------:R-:W-:Y:S01]  /*1400*/  UMOV UR5, 0x3e5ade15 ;  /* 0x3e5ade1500057882 */ /* 0x000fe20000000000 */
[----:B------:R-:W-:-:S06]  /*1410*/  IMAD.MOV.U32 R13, RZ, RZ, 0x3e928af3 ;  /* 0x3e928af3ff0d7424 */ /* 0x000fcc00078e00ff */
[----:B------:R-:W-:Y:S01]  /*1420*/  DFMA R12, R10, UR4, R12 ;  /* 0x000000040a0c7c2b */ /* 0x000fe2000800000c */
[----:B------:R-:W-:Y:S01]  /*1430*/  UMOV UR4, 0x62401315 ;  /* 0x6240131500047882 */ /* 0x000fe20000000000 */
[----:B------:R-:W-:-:S06]  /*1440*/  UMOV UR5, 0x3ec71dee ;  /* 0x3ec71dee00057882 */ /* 0x000fcc0000000000 */
[----:B------:R-:W-:Y:S01]  /*1450*/  DFMA R12, R10, R12, UR4 ;  /* 0x000000040a0c7e2b */ /* 0x000fe2000800000c */
        /* <DEDUP_REMOVED lines=20> */
[----:B------:R-:W-:-:S08]  /*15a0*/  DFMA R12, R10, R12, UR4 ;  /* 0x000000040a0c7e2b */ /* 0x000fd0000800000c */
[----:B------:R-:W-:-:S08]  /*15b0*/  DFMA R12, R10, R12, 1 ;  /* 0x3ff000000a0c742b */ /* 0x000fd0000000000c */
        /* <DEDUP_REMOVED lines=11> */
[----:B------:R-:W-:-:S03]  /*1670*/  IMAD.MOV.U32 R10, RZ, RZ, R12 ;  /* 0x000000ffff0a7224 */ /* 0x000fc600078e000c */
[----:B------:R-:W-:-:S05]  /*1680*/  SHF.R.S32.HI R5, RZ, 0x1, R5 ;  /* 0x00000001ff057819 */ /* 0x000fca0000011405 */
[----:B------:R-:W-:Y:S02]  /*1690*/  IMAD.IADD R4, R4, 0x1, -R5 ;  /* 0x0000000104047824 */ /* 0x000fe400078e0a05 */
[----:B------:R-:W-:-:S03]  /*16a0*/  IMAD R11, R5, 0x100000, R13 ;  /* 0x00100000050b7824 */ /* 0x000fc600078e020d */
[----:B------:R-:W-:Y:S01]  /*16b0*/  LEA R5, R4, 0x3ff00000, 0x14 ;  /* 0x3ff0000004057811 */ /* 0x000fe200078ea0ff */
[----:B------:R-:W-:-:S06]  /*16c0*/  IMAD.MOV.U32 R4, RZ, RZ, RZ ;  /* 0x000000ffff047224 */ /* 0x000fcc00078e00ff */
[----:B------:R-:W-:-:S11]  /*16d0*/  DMUL R10, R10, R4 ;  /* 0x000000040a0a7228 */ /* 0x000fd60000000000 */
.L_x_21:
[----:B------:R0:W-:Y:S01]  /*16e0*/  STG.E.64 desc[UR6][R2.64], R10 ;  /* 0x0000000a02007986 */ /* 0x0001e2000c101b06 */
[----:B------:R-:W-:-:S11]  /*16f0*/  DADD R6, R6, R10 ;  /* 0x0000000006067229 */ /* 0x000fd6000000000a */
.L_x_16:
[----:B------:R-:W-:-:S13]  /*1700*/  ISETP.GE.AND P0, PT, R0, 0x1, PT ;  /* 0x000000010000780c */ /* 0x000fda0003f06270 */
[----:B------:R-:W-:Y:S05]  /*1710*/  @!P0 EXIT ;  /* 0x000000000000894d */ /* 0x000fea0003800000 */
[C---:B------:R-:W-:Y:S01]  /*1720*/  ISETP.GE.U32.AND P0, PT, R0.reuse, 0x10, PT ;  /* 0x000000100000780c */ /* 0x040fe20003f06070 */
[----:B------:R-:W-:Y:S01]  /*1730*/  IMAD.MOV.U32 R5, RZ, RZ, RZ ;  /* 0x000000ffff057224 */ /* 0x000fe200078e00ff */
[----:B------:R-:W-:-:S11]  /*1740*/  LOP3.LUT R26, R0, 0xf, RZ, 0xc0, !PT ;  /* 0x0000000f001a7812 */ /* 0x000fd600078ec0ff */
[----:B------:R-:W-:Y:S05]  /*1750*/  @!P0 BRA `(.L_x_22) ;  /* 0x0000001400788947 */ /* 0x000fea0003800000 */
[----:B------:R-:W1:Y:S01]  /*1760*/  LDCU.64 UR4, c[0x0][0x380] ;  /* 0x00007000ff0477ac */ /* 0x000e620008000a00 */
[----:B------:R-:W-:-:S05]  /*1770*/  LOP3.LUT R5, R0, 0x7ffffff0, RZ, 0xc0, !PT ;  /* 0x7ffffff000057812 */ /* 0x000fca00078ec0ff */
[----:B------:R-:W-:Y:S01]  /*1780*/  IMAD.MOV R27, RZ, RZ, -R5 ;  /* 0x000000ffff1b7224 */ /* 0x000fe200078e0a05 */
[----:B-1----:R-:W-:-:S04]  /*1790*/  UIADD3 UR4, UP0, UPT, UR4, 0x40, URZ ;  /* 0x0000004004047890 */ /* 0x002fc8000ff1e0ff */
[----:B------:R-:W-:Y:S02]  /*17a0*/  UIADD3.X UR5, UPT, UPT, URZ, UR5, URZ, UP0, !UPT ;  /* 0x00000005ff057290 */ /* 0x000fe400087fe4ff */
[----:B------:R-:W-:-:S04]  /*17b0*/  IMAD.U32 R0, RZ, RZ, UR4 ;  /* 0x00000004ff007e24 */ /* 0x000fc8000f8e00ff */
[----:B0-----:R-:W-:-:S07]  /*17c0*/  IMAD.U32 R3, RZ, RZ, UR5 ;  /* 0x00000005ff037e24 */ /* 0x001fce000f8e00ff */
.L_x_39:
[----:B-1----:R-:W-:Y:S02]  /*17d0*/  IMAD.MOV.U32 R22, RZ, RZ, R0 ;  /* 0x000000ffff167224 */ /* 0x002fe400078e0000 */
[----:B------:R-:W-:-:S05]  /*17e0*/  IMAD.MOV.U32 R23, RZ, RZ, R3 ;  /* 0x000000ffff177224 */ /* 0x000fca00078e0003 */
[----:B------:R-:W2:Y:S01]  /*17f0*/  LDG.E.64 R12, desc[UR6][R22.64+-0x40] ;  /* 0xffffc006160c7981 */ /* 0x000ea2000c1e1b00 */
[----:B------:R-:W0:Y:S01]  /*1800*/  MUFU.RCP64H R3, R7 ;  /* 0x0000000700037308 */ /* 0x000e220000001800 */
[----:B------:R-:W-:Y:S02]  /*1810*/  IMAD.MOV.U32 R2, RZ, RZ, 0x1 ;  /* 0x00000001ff027424 */ /* 0x000fe400078e00ff */
[----:B------:R-:W-:-:S05]  /*1820*/  VIADD R27, R27, 0x10 ;  /* 0x000000101b1b7836 */ /* 0x000fca0000000000 */
[----:B------:R-:W-:Y:S01]  /*1830*/  ISETP.NE.AND P1, PT, R27, RZ, PT ;  /* 0x000000ff1b00720c */ /* 0x000fe20003f25270 */
[----:B0----5:R-:W-:-:S08]  /*1840*/  DFMA R8, R2, -R6, 1 ;  /* 0x3ff000000208742b */ /* 0x021fd00000000806 */
[----:B------:R-:W-:-:S08]  /*1850*/  DFMA R8, R8, R8, R8 ;  /* 0x000000080808722b */ /* 0x000fd00000000008 */
[----:B------:R-:W-:-:S08]  /*1860*/  DFMA R8, R2, R8, R2 ;  /* 0x000000080208722b */ /* 0x000fd00000000002 */
[----:B------:R-:W-:-:S08]  /*1870*/  DFMA R2, R8, -R6, 1 ;  /* 0x3ff000000802742b */ /* 0x000fd00000000806 */
[----:B------:R-:W-:-:S08]  /*1880*/  DFMA R2, R8, R2, R8 ;  /* 0x000000020802722b */ /* 0x000fd00000000008 */
[----:B--2---:R-:W-:Y:S01]  /*1890*/  DMUL R8, R12, R2 ;  /* 0x000000020c087228 */ /* 0x004fe20000000000 */
[----:B------:R-:W-:-:S07]  /*18a0*/  FSETP.GEU.AND P2, PT, |R13|, 6.5827683646048100446e-37, PT ;  /* 0x036000000d00780b */ /* 0x000fce0003f4e200 */
[----:B------:R-:W-:-:S08]  /*18b0*/  DFMA R10, R8, -R6, R12 ;  /* 0x80000006080a722b */ /* 0x000fd0000000000c */
[----:B------:R-:W-:-:S10]  /*18c0*/  DFMA R2, R2, R10, R8 ;  /* 0x0000000a0202722b */ /* 0x000fd40000000008 */
[----:B------:R-:W-:-:S05]  /*18d0*/  FFMA R0, RZ, R7, R3 ;  /* 0x00000007ff007223 */ /* 0x000fca0000000003 */
[----:B------:R-:W-:-:S13]  /*18e0*/  FSETP.GT.AND P0, PT, |R0|, 1.469367938527859385e-39, PT ;  /* 0x001000000000780b */ /* 0x000fda0003f04200 */
[----:B------:R-:W-:Y:S05]  /*18f0*/  @P0 BRA P2, `(.L_x_23) ;  /* 0x0000000000100947 */ /* 0x000fea0001000000 */
[----:B------:R-:W-:Y:S01]  /*1900*/  IMAD.MOV.U32 R10, RZ, RZ, R6 ;  /* 0x000000ffff0a7224 */ /* 0x000fe200078e0006 */
[----:B------:R-:W-:Y:S01]  /*1910*/  MOV R24, 0x1940 ;  /* 0x0000194000187802 */ /* 0x000fe20000000f00 */
[----:B------:R-:W-:-:S07]  /*1920*/  IMAD.MOV.U32 R11, RZ, RZ, R7 ;  /* 0x000000ffff0b7224 */ /* 0x000fce00078e0007 */
[----:B------:R-:W-:Y:S05]  /*1930*/  CALL.REL.NOINC `($__internal_0_$__cuda_sm20_div_rn_f64_full) ;  /* 0x0000002400c47944 */ /* 0x000fea0003c00000 */
.L_x_23:
[----:B------:R-:W2:Y:S01]  /*1940*/  LDG.E.64 R12, desc[UR6][R22.64+-0x38] ;  /* 0xffffc806160c7981 */ /* 0x000ea2000c1e1b00 */
[----:B------:R-:W0:Y:S01]  /*1950*/  MUFU.RCP64H R9, R7 ;  /* 0x0000000700097308 */ /* 0x000e220000001800 */
[----:B------:R-:W-:Y:S02]  /*1960*/  IMAD.MOV.U32 R8, RZ, RZ, 0x1 ;  /* 0x00000001ff087424 */ /* 0x000fe400078e00ff */
[----:B------:R1:W-:Y:S04]  /*1970*/  STG.E.64 desc[UR6][R22.64+-0x40], R2 ;  /* 0xffffc00216007986 */ /* 0x0003e8000c101b06 */
[----:B0-----:R-:W-:-:S08]  /*1980*/  DFMA R10, R8, -R6, 1 ;  /* 0x3ff00000080a742b */ /* 0x001fd00000000806 */
        /* <DEDUP_REMOVED lines=10> */
[----:B-1----:R-:W-:Y:S05]  /*1a30*/  @P0 BRA P2, `(.L_x_24) ;  /* 0x0000000000180947 */ /* 0x002fea0001000000 */
[----:B------:R-:W-:Y:S01]  /*1a40*/  IMAD.MOV.U32 R10, RZ, RZ, R6 ;  /* 0x000000ffff0a7224 */ /* 0x000fe200078e0006 */
[----:B------:R-:W-:Y:S01]  /*1a50*/  MOV R24, 0x1a80 ;  /* 0x00001a8000187802 */ /* 0x000fe20000000f00 */
[----:B------:R-:W-:-:S07]  /*1a60*/  IMAD.MOV.U32 R11, RZ, RZ, R7 ;  /* 0x000000ffff0b7224 */ /* 0x000fce00078e0007 */
[----:B------:R-:W-:Y:S05]  /*1a70*/  CALL.REL.NOINC `($__internal_0_$__cuda_sm20_div_rn_f64_full) ;  /* 0x0000002400747944 */ /* 0x000fea0003c00000 */
[----:B------:R-:W-:Y:S02]  /*1a80*/  IMAD.MOV.U32 R8, RZ, RZ, R2 ;  /* 0x000000ffff087224 */ /* 0x000fe400078e0002 */
[----:B------:R-:W-:-:S07]  /*1a90*/  IMAD.MOV.U32 R9, RZ, RZ, R3 ;  /* 0x000000ffff097224 */ /* 0x000fce00078e0003 */
.L_x_24:
        /* <DEDUP_REMOVED lines=20> */
.L_x_25:
        /* <DEDUP_REMOVED lines=22> */
.L_x_26:
        /* <DEDUP_REMOVED lines=20> */
.L_x_27:
        /* <DEDUP_REMOVED lines=22> */
.L_x_28:
        /* <DEDUP_REMOVED lines=20> */
.L_x_29:
        /* <DEDUP_REMOVED lines=22> */
.L_x_30:
        /* <DEDUP_REMOVED lines=20> */
.L_x_31:
        /* <DEDUP_REMOVED lines=22> */
.L_x_32:
        /* <DEDUP_REMOVED lines=20> */
.L_x_33:
        /* <DEDUP_REMOVED lines=22> */
.L_x_34:
        /* <DEDUP_REMOVED lines=20> */
.L_x_35:
        /* <DEDUP_REMOVED lines=22> */
.L_x_36:
        /* <DEDUP_REMOVED lines=20> */
.L_x_37:
        /* <DEDUP_REMOVED lines=22> */
.L_x_38:
[----:B------:R1:W-:Y:S01]  /*2d00*/  STG.E.64 desc[UR6][R22.64+0x38], R8 ;  /* 0x0000380816007986 */ /* 0x0003e2000c101b06 */
[----:B------:R-:W-:-:S05]  /*2d10*/  IADD3 R0, P0, PT, R22, 0x80, RZ ;  /* 0x0000008016007810 */ /* 0x000fca0007f1e0ff */
[----:B------:R-:W-:Y:S01]  /*2d20*/  IMAD.X R3, RZ, RZ, R23, P0 ;  /* 0x000000ffff037224 */ /* 0x000fe200000e0617 */
[----:B------:R-:W-:Y:S07]  /*2d30*/  @P1 BRA `(.L_x_39) ;  /* 0xffffffe800a41947 */ /* 0x000fee000383ffff */
.L_x_22:
[----:B------:R-:W-:-:S13]  /*2d40*/  ISETP.NE.AND P0, PT, R26, RZ, PT ;  /* 0x000000ff1a00720c */ /* 0x000fda0003f05270 */
[----:B------:R-:W-:Y:S05]  /*2d50*/  @!P0 EXIT ;  /* 0x000000000000894d */ /* 0x000fea0003800000 */
[----:B------:R-:W2:Y:S01]  /*2d60*/  LDCU UR4, c[0x0][0x388] ;  /* 0x00007100ff0477ac */ /* 0x000ea20008000800 */
[----:B------:R-:W-:Y:S01]  /*2d70*/  ISETP.GE.U32.AND P0, PT, R26, 0x8, PT ;  /* 0x000000081a00780c */ /* 0x000fe20003f06070 */
[----:B--2---:R-:W-:-:S12]  /*2d80*/  ULOP3.LUT UR4, UR4, 0x7, URZ, 0xc0, !UPT ;  /* 0x0000000704047892 */ /* 0x004fd8000f8ec0ff */
[----:B------:R-:W-:Y:S05]  /*2d90*/  @!P0 BRA `(.L_x_40) ;  /* 0x0000000800ac8947 */ /* 0x000fea0003800000 */
[----:B-1----:R-:W1:Y:S02]  /*2da0*/  LDC.64 R22, c[0x0][0x380] ;  /* 0x0000e000ff167b82 */ /* 0x002e640000000a00 */
[----:B-1----:R-:W-:-:S05]  /*2db0*/  IMAD.WIDE.U32 R22, R5, 0x8, R22 ;  /* 0x0000000805167825 */ /* 0x002fca00078e0016 */
[----:B------:R-:W2:Y:S01]  /*2dc0*/  LDG.E.64 R12, desc[UR6][R22.64] ;  /* 0x00000006160c7981 */ /* 0x000ea2000c1e1b00 */
[----:B0-----:R-:W0:Y:S01]  /*2dd0*/  MUFU.RCP64H R3, R7 ;  /* 0x0000000700037308 */ /* 0x001e220000001800 */
[----:B------:R-:W-:-:S06]  /*2de0*/  IMAD.MOV.U32 R2, RZ, RZ, 0x1 ;  /* 0x00000001ff027424 */ /* 0x000fcc00078e00ff */
        /* <DEDUP_REMOVED lines=16> */
.L_x_41:
        /* <DEDUP_REMOVED lines=22> */
.L_x_42:
        /* <DEDUP_REMOVED lines=20> */
.L_x_43:
        /* <DEDUP_REMOVED lines=22> */
.L_x_44:
        /* <DEDUP_REMOVED lines=20> */
.L_x_45:
        /* <DEDUP_REMOVED lines=22> */
.L_x_46:
        /* <DEDUP_REMOVED lines=20> */
.L_x_47:
        /* <DEDUP_REMOVED lines=22> */
.L_x_48:
[----:B------:R2:W-:Y:S01]  /*3830*/  STG.E.64 desc[UR6][R22.64+0x38], R8 ;  /* 0x0000380816007986 */ /* 0x0005e2000c101b06 */
[----:B------:R-:W-:-:S07]  /*3840*/  VIADD R5, R5, 0x8 ;  /* 0x0000000805057836 */ /* 0x000fce0000000000 */
.L_x_40:
[----:B------:R-:W-:-:S13]  /*3850*/  ISETP.NE.AND P0, PT, RZ, UR4, PT ;  /* 0x00000004ff007c0c */ /* 0x000fda000bf05270 */
[----:B------:R-:W-:Y:S05]  /*3860*/  @!P0 EXIT ;  /* 0x000000000000894d */ /* 0x000fea0003800000 */
[----:B------:R-:W3:Y:S01]  /*3870*/  LDCU UR5, c[0x0][0x388] ;  /* 0x00007100ff0577ac */ /* 0x000ee20008000800 */
[----:B------:R-:W-:Y:S02]  /*3880*/  UISETP.GE.U32.AND UP0, UPT, UR4, 0x4, UPT ;  /* 0x000000040400788c */ /* 0x000fe4000bf06070 */
[----:B---3--:R-:W-:-:S07]  /*3890*/  ULOP3.LUT UR5, UR5, 0x3, URZ, 0xc0, !UPT ;  /* 0x0000000305057892 */ /* 0x008fce000f8ec0ff */
[----:B------:R-:W-:Y:S05]  /*38a0*/  BRA.U !UP0, `(.L_x_49) ;  /* 0x00000005085c7547 */ /* 0x000fea000b800000 */
[----:B-12---:R-:W1:Y:S02]  /*38b0*/  LDC.64 R22, c[0x0][0x380] ;  /* 0x0000e000ff167b82 */ /* 0x006e640000000a00 */
        /* <DEDUP_REMOVED lines=20> */
.L_x_50:
        /* <DEDUP_REMOVED lines=22> */
.L_x_51:
        /* <DEDUP_REMOVED lines=20> */
.L_x_52:
        /* <DEDUP_REMOVED lines=22> */
.L_x_53:
[----:B------:R3:W-:Y:S01]  /*3e00*/  STG.E.64 desc[UR6][R22.64+0x18], R8 ;  /* 0x0000180816007986 */ /* 0x0007e2000c101b06 */
[----:B------:R-:W-:-:S07]  /*3e10*/  VIADD R5, R5, 0x4 ;  /* 0x0000000405057836 */ /* 0x000fce0000000000 */
.L_x_49:
[----:B------:R-:W-:-:S13]  /*3e20*/  ISETP.NE.AND P0, PT, RZ, UR5, PT ;  /* 0x00000005ff007c0c */ /* 0x000fda000bf05270 */
[----:B------:R-:W-:Y:S05]  /*3e30*/  @!P0 EXIT ;  /* 0x000000000000894d */ /* 0x000fea0003800000 */
[----:B0-----:R-:W0:Y:S01]  /*3e40*/  LDC.64 R2, c[0x0][0x380] ;  /* 0x0000e000ff027b82 */ /* 0x001e220000000a00 */
[----:B------:R-:W-:Y:S01]  /*3e50*/  UIADD3 UR4, UPT, UPT, -UR5, URZ, URZ ;  /* 0x000000ff05047290 */ /* 0x000fe2000fffe1ff */
[----:B0-----:R-:W-:-:S04]  /*3e60*/  IMAD.WIDE.U32 R2, R5, 0x8, R2 ;  /* 0x0000000805027825 */ /* 0x001fc800078e0002 */
[----:B------:R-:W-:Y:S02]  /*3e70*/  IMAD.MOV.U32 R0, RZ, RZ, R2 ;  /* 0x000000ffff007224 */ /* 0x000fe400078e0002 */
[----:B------:R-:W-:-:S07]  /*3e80*/  IMAD.MOV.U32 R5, RZ, RZ, R3 ;  /* 0x000000ffff057224 */ /* 0x000fce00078e0003 */
.L_x_55:
[----:B0123--:R-:W-:Y:S02]  /*3e90*/  IMAD.MOV.U32 R22, RZ, RZ, R0 ;  /* 0x000000ffff167224 */ /* 0x00ffe400078e0000 */
[----:B------:R-:W-:-:S05]  /*3ea0*/  IMAD.MOV.U32 R23, RZ, RZ, R5 ;  /* 0x000000ffff177224 */ /* 0x000fca00078e0005 */
[----:B------:R-:W2:Y:S01]  /*3eb0*/  LDG.E.64 R12, desc[UR6][R22.64] ;  /* 0x00000006160c7981 */ /* 0x000ea2000c1e1b00 */
[----:B------:R-:W0:Y:S01]  /*3ec0*/  MUFU.RCP64H R3, R7 ;  /* 0x0000000700037308 */ /* 0x000e220000001800 */
[----:B------:R-:W-:Y:S01]  /*3ed0*/  IMAD.MOV.U32 R2, RZ, RZ, 0x1 ;  /* 0x00000001ff027424 */ /* 0x000fe200078e00ff */
[----:B------:R-:W-:-:S04]  /*3ee0*/  UIADD3 UR4, UPT, UPT, UR4, 0x1, URZ ;  /* 0x0000000104047890 */ /* 0x000fc8000fffe0ff */
[----:B------:R-:W-:Y:S01]  /*3ef0*/  UISETP.NE.AND UP0, UPT, UR4, URZ, UPT ;  /* 0x000000ff0400728c */ /* 0x000fe2000bf05270 */
[----:B0-----:R-:W-:-:S08]  /*3f00*/  DFMA R4, R2, -R6, 1 ;  /* 0x3ff000000204742b */ /* 0x001fd00000000806 */
[----:B------:R-:W-:-:S08]  /*3f10*/  DFMA R4, R4, R4, R4 ;  /* 0x000000040404722b */ /* 0x000fd00000000004 */
[----:B------:R-:W-:-:S08]  /*3f20*/  DFMA R4, R2, R4, R2 ;  /* 0x000000040204722b */ /* 0x000fd00000000002 */
[----:B------:R-:W-:-:S08]  /*3f30*/  DFMA R2, R4, -R6, 1 ;  /* 0x3ff000000402742b */ /* 0x000fd00000000806 */
[----:B-----5:R-:W-:-:S08]  /*3f40*/  DFMA R8, R4, R2, R4 ;  /* 0x000000020408722b */ /* 0x020fd00000000004 */
        /* <DEDUP_REMOVED lines=11> */
.L_x_54:
[----:B------:R0:W-:Y:S01]  /*4000*/  STG.E.64 desc[UR6][R22.64], R2 ;  /* 0x0000000216007986 */ /* 0x0001e2000c101b06 */
[----:B------:R-:W-:-:S05]  /*4010*/  IADD3 R0, P0, PT, R22, 0x8, RZ ;  /* 0x0000000816007810 */ /* 0x000fca0007f1e0ff */
[----:B------:R-:W-:Y:S01]  /*4020*/  IMAD.X R5, RZ, RZ, R23, P0 ;  /* 0x000000ffff057224 */ /* 0x000fe200000e0617 */
[----:B------:R-:W-:Y:S07]  /*4030*/  BRA.U UP0, `(.L_x_55) ;  /* 0xfffffffd00947547 */ /* 0x000fee000b83ffff */
[----:B------:R-:W-:Y:S05]  /*4040*/  EXIT ;  /* 0x000000000000794d */ /* 0x000fea0003800000 */
        .weak           $__internal_0_$__cuda_sm20_div_rn_f64_full
        .type           $__internal_0_$__cuda_sm20_div_rn_f64_full,@function
        .size           $__internal_0_$__cuda_sm20_div_rn_f64_full,(.L_x_68 - $__internal_0_$__cuda_sm20_div_rn_f64_full)
$__internal_0_$__cuda_sm20_div_rn_f64_full:
[C---:B------:R-:W-:Y:S01]  /*4050*/  FSETP.GEU.AND P0, PT, |R11|.reuse, 1.469367938527859385e-39, PT ;  /* 0x001000000b00780b */ /* 0x040fe20003f0e200 */
[----:B------:R-:W-:Y:S01]  /*4060*/  IMAD.MOV.U32 R18, RZ, RZ, 0x1 ;  /* 0x00000001ff127424 */ /* 0x000fe200078e00ff */
[C---:B------:R-:W-:Y:S01]  /*4070*/  LOP3.LUT R8, R11.reuse, 0x800fffff, RZ, 0xc0, !PT ;  /* 0x800fffff0b087812 */ /* 0x040fe200078ec0ff */
[----:B------:R-:W-:Y:S01]  /*4080*/  IMAD.MOV.U32 R14, RZ, RZ, R12 ;  /* 0x000000ffff0e7224 */ /* 0x000fe200078e000c */
[----:B------:R-:W-:Y:S02]  /*4090*/  LOP3.LUT R0, R11, 0x7ff00000, RZ, 0xc0, !PT ;  /* 0x7ff000000b007812 */ /* 0x000fe400078ec0ff */
[----:B------:R-:W-:Y:S01]  /*40a0*/  LOP3.LUT R9, R8, 0x3ff00000, RZ, 0xfc, !PT ;  /* 0x3ff0000008097812 */ /* 0x000fe200078efcff */
[----:B------:R-:W-:Y:S01]  /*40b0*/  IMAD.MOV.U32 R8, RZ, RZ, R10 ;  /* 0x000000ffff087224 */ /* 0x000fe200078e000a */
[----:B------:R-:W-:-:S04]  /*40c0*/  LOP3.LUT R4, R13, 0x7ff00000, RZ, 0xc0, !PT ;  /* 0x7ff000000d047812 */ /* 0x000fc800078ec0ff */
[----:B------:R-:W-:Y:S01]  /*40d0*/  ISETP.GE.U32.AND P2, PT, R4, R0, PT ;  /* 0x000000000400720c */ /* 0x000fe20003f46070 */
[----:B------:R-:W-:-:S06]  /*40e0*/  @!P0 DMUL R8, R10, 8.98846567431157953865e+307 ;  /* 0x7fe000000a088828 */ /* 0x000fcc0000000000 */
[----:B------:R-:W0:Y:S02]  /*40f0*/  MUFU.RCP64H R19, R9 ;  /* 0x0000000900137308 */ /* 0x000e240000001800 */
[----:B0-----:R-:W-:-:S08]  /*4100*/  DFMA R2, R18, -R8, 1 ;  /* 0x3ff000001202742b */ /* 0x001fd00000000808 */
[----:B------:R-:W-:-:S08]  /*4110*/  DFMA R2, R2, R2, R2 ;  /* 0x000000020202722b */ /* 0x000fd00000000002 */
[----:B------:R-:W-:Y:S01]  /*4120*/  DFMA R18, R18, R2, R18 ;  /* 0x000000021212722b */ /* 0x000fe20000000012 */
[----:B------:R-:W-:Y:S02]  /*4130*/  IMAD.MOV.U32 R2, RZ, RZ, 0x1ca00000 ;  /* 0x1ca00000ff027424 */ /* 0x000fe400078e00ff */
[----:B------:R-:W-:-:S03]  /*4140*/  IMAD.MOV.U32 R3, RZ, RZ, R4 ;  /* 0x000000ffff037224 */ /* 0x000fc600078e0004 */
[----:B------:R-:W-:Y:S02]  /*4150*/  SEL R15, R2, 0x63400000, !P2 ;  /* 0x63400000020f7807 */ /* 0x000fe40005000000 */
[----:B------:R-:W-:Y:S01]  /*4160*/  DFMA R16, R18, -R8, 1 ;  /* 0x3ff000001210742b */ /* 0x000fe20000000808 */
[----:B------:R-:W-:Y:S02]  /*4170*/  FSETP.GEU.AND P2, PT, |R13|, 1.469367938527859385e-39, PT ;  /* 0x001000000d00780b */ /* 0x000fe40003f4e200 */
[----:B------:R-:W-:-:S05]  /*4180*/  LOP3.LUT R15, R15, 0x800fffff, R13, 0xf8, !PT ;  /* 0x800fffff0f0f7812 */ /* 0x000fca00078ef80d */
[----:B------:R-:W-:-:S06]  /*4190*/  DFMA R16, R18, R16, R18 ;  /* 0x000000101210722b */ /* 0x000fcc0000000012 */
[----:B------:R-:W-:Y:S05]  /*41a0*/  @P2 BRA `(.L_x_56) ;  /* 0x0000000000202947 */ /* 0x000fea0003800000 */
[----:B------:R-:W-:Y:S01]  /*41b0*/  LOP3.LUT R3, R11, 0x7ff00000, RZ, 0xc0, !PT ;  /* 0x7ff000000b037812 */ /* 0x000fe200078ec0ff */
[----:B------:R-:W-:-:S03]  /*41c0*/  IMAD.MOV.U32 R18, RZ, RZ, RZ ;  /* 0x000000ffff127224 */ /* 0x000fc600078e00ff */
[----:B------:R-:W-:-:S04]  /*41d0*/  ISETP.GE.U32.AND P2, PT, R4, R3, PT ;  /* 0x000000030400720c */ /* 0x000fc80003f46070 */
[----:B------:R-:W-:-:S04]  /*41e0*/  SEL R3, R2, 0x63400000, !P2 ;  /* 0x6340000002037807 */ /* 0x000fc80005000000 */
[----:B------:R-:W-:-:S04]  /*41f0*/  LOP3.LUT R3, R3, 0x80000000, R13, 0xf8, !PT ;  /* 0x8000000003037812 */ /* 0x000fc800078ef80d */
[----:B------:R-:W-:-:S06]  /*4200*/  LOP3.LUT R19, R3, 0x100000, RZ, 0xfc, !PT ;  /* 0x0010000003137812 */ /* 0x000fcc00078efcff */
[----:B------:R-:W-:-:S10]  /*4210*/  DFMA R14, R14, 2, -R18 ;  /* 0x400000000e0e782b */ /* 0x000fd40000000812 */
[----:B------:R-:W-:-:S07]  /*4220*/  LOP3.LUT R3, R15, 0x7ff00000, RZ, 0xc0, !PT ;  /* 0x7ff000000f037812 */ /* 0x000fce00078ec0ff */
.L_x_56:
[----:B------:R-:W-:Y:S01]  /*4230*/  @!P0 LOP3.LUT R0, R9, 0x7ff00000, RZ, 0xc0, !PT ;  /* 0x7ff0000009008812 */ /* 0x000fe200078ec0ff */
[----:B------:R-:W-:Y:S01]  /*4240*/  VIADD R20, R3, 0xffffffff ;  /* 0xffffffff03147836 */ /* 0x000fe20000000000 */
[----:B------:R-:W-:-:S03]  /*4250*/  DMUL R18, R16, R14 ;  /* 0x0000000e10127228 */ /* 0x000fc60000000000 */
[----:B------:R-:W-:Y:S01]  /*4260*/  VIADD R25, R0, 0xffffffff ;  /* 0xffffffff00197836 */ /* 0x000fe20000000000 */
[----:B------:R-:W-:-:S04]  /*4270*/  ISETP.GT.U32.AND P0, PT, R20, 0x7feffffe, PT ;  /* 0x7feffffe1400780c */ /* 0x000fc80003f04070 */
[----:B------:R-:W-:Y:S01]  /*4280*/  ISETP.GT.U32.OR P0, PT, R25, 0x7feffffe, P0 ;  /* 0x7feffffe1900780c */ /* 0x000fe20000704470 */
[----:B------:R-:W-:-:S08]  /*4290*/  DFMA R20, R18, -R8, R14 ;  /* 0x800000081214722b */ /* 0x000fd0000000000e */
[----:B------:R-:W-:-:S04]  /*42a0*/  DFMA R20, R16, R20, R18 ;  /* 0x000000141014722b */ /* 0x000fc80000000012 */
[----:B------:R-:W-:Y:S07]  /*42b0*/  @P0 BRA `(.L_x_57) ;  /* 0x00000000006c0947 */ /* 0x000fee0003800000 */
[----:B------:R-:W-:-:S04]  /*42c0*/  LOP3.LUT R3, R11, 0x7ff00000, RZ, 0xc0, !PT ;  /* 0x7ff000000b037812 */ /* 0x000fc800078ec0ff */
[CC--:B------:R-:W-:Y:S02]  /*42d0*/  VIADDMNMX R0, R4.reuse, -R3.reuse, 0xb9600000, !PT ;  /* 0xb960000004007446 */ /* 0x0c0fe40007800903 */
[----:B------:R-:W-:Y:S02]  /*42e0*/  ISETP.GE.U32.AND P0, PT, R4, R3, PT ;  /* 0x000000030400720c */ /* 0x000fe40003f06070 */
[----:B------:R-:W-:Y:S02]  /*42f0*/  VIMNMX R0, PT, PT, R0, 0x46a00000, PT ;  /* 0x46a0000000007848 */ /* 0x000fe40003fe0100 */
[----:B------:R-:W-:Y:S01]  /*4300*/  SEL R3, R2, 0x63400000, !P0 ;  /* 0x6340000002037807 */ /* 0x000fe20004000000 */
[----:B------:R-:W-:-:S04]  /*4310*/  IMAD.MOV.U32 R2, RZ, RZ, RZ ;  /* 0x000000ffff027224 */ /* 0x000fc800078e00ff */
[----:B------:R-:W-:-:S04]  /*4320*/  IMAD.IADD R0, R0, 0x1, -R3 ;  /* 0x0000000100007824 */ /* 0x000fc800078e0a03 */
[----:B------:R-:W-:-:S06]  /*4330*/  VIADD R3, R0, 0x7fe00000 ;  /* 0x7fe0000000037836 */ /* 0x000fcc0000000000 */
[----:B------:R-:W-:-:S10]  /*4340*/  DMUL R16, R20, R2 ;  /* 0x0000000214107228 */ /* 0x000fd40000000000 */
[----:B------:R-:W-:-:S13]  /*4350*/  FSETP.GTU.AND P0, PT, |R17|, 1.469367938527859385e-39, PT ;  /* 0x001000001100780b */ /* 0x000fda0003f0c200 */
[----:B------:R-:W-:Y:S05]  /*4360*/  @P0 BRA `(.L_x_58) ;  /* 0x0000000000940947 */ /* 0x000fea0003800000 */
[----:B------:R-:W-:Y:S01]  /*4370*/  DFMA R8, R20, -R8, R14 ;  /* 0x800000081408722b */ /* 0x000fe2000000000e */
[----:B------:R-:W-:-:S09]  /*4380*/  IMAD.MOV.U32 R2, RZ, RZ, RZ ;  /* 0x000000ffff027224 */ /* 0x000fd200078e00ff */
[C---:B------:R-:W-:Y:S02]  /*4390*/  FSETP.NEU.AND P0, PT, R9.reuse, RZ, PT ;  /* 0x000000ff0900720b */ /* 0x040fe40003f0d000 */
[----:B------:R-:W-:-:S04]  /*43a0*/  LOP3.LUT R11, R9, 0x80000000, R11, 0x48, !PT ;  /* 0x80000000090b7812 */ /* 0x000fc800078e480b */
[----:B------:R-:W-:-:S07]  /*43b0*/  LOP3.LUT R3, R11, R3, RZ, 0xfc, !PT ;  /* 0x000000030b037212 */ /* 0x000fce00078efcff */
[----:B------:R-:W-:Y:S05]  /*43c0*/  @!P0 BRA `(.L_x_58) ;  /* 0x00000000007c8947 */ /* 0x000fea0003800000 */
[----:B------:R-:W-:Y:S01]  /*43d0*/  IMAD.MOV R9, RZ, RZ, -R0 ;  /* 0x000000ffff097224 */ /* 0x000fe200078e0a00 */
[----:B------:R-:W-:Y:S01]  /*43e0*/  DMUL.RP R2, R20, R2 ;  /* 0x0000000214027228 */ /* 0x000fe20000008000 */
[----:B------:R-:W-:-:S06]  /*43f0*/  IMAD.MOV.U32 R8, RZ, RZ, RZ ;  /* 0x000000ffff087224 */ /* 0x000fcc00078e00ff */
[----:B------:R-:W-:-:S03]  /*4400*/  DFMA R8, R16, -R8, R20 ;  /* 0x800000081008722b */ /* 0x000fc60000000014 */
[----:B------:R-:W-:-:S03]  /*4410*/  LOP3.LUT R11, R3, R11, RZ, 0x3c, !PT ;  /* 0x0000000b030b7212 */ /* 0x000fc600078e3cff */
[----:B------:R-:W-:-:S04]  /*4420*/  IADD3 R8, PT, PT, -R0, -0x43300000, RZ ;  /* 0xbcd0000000087810 */ /* 0x000fc80007ffe1ff */
[----:B------:R-:W-:-:S04]  /*4430*/  FSETP.NEU.AND P0, PT, |R9|, R8, PT ;  /* 0x000000080900720b */ /* 0x000fc80003f0d200 */
[----:B------:R-:W-:Y:S02]  /*4440*/  FSEL R16, R2, R16, !P0 ;  /* 0x0000001002107208 */ /* 0x000fe40004000000 */
[----:B------:R-:W-:Y:S01]  /*4450*/  FSEL R17, R11, R17, !P0 ;  /* 0x000000110b117208 */ /* 0x000fe20004000000 */
[----:B------:R-:W-:Y:S06]  /*4460*/  BRA `(.L_x_58) ;  /* 0x0000000000547947 */ /* 0x000fec0003800000 */
.L_x_57:
[----:B------:R-:W-:-:S14]  /*4470*/  DSETP.NAN.AND P0, PT, R12, R12, PT ;  /* 0x0000000c0c00722a */ /* 0x000fdc0003f08000 */
[----:B------:R-:W-:Y:S05]  /*4480*/  @P0 BRA `(.L_x_59) ;  /* 0x0000000000440947 */ /* 0x000fea0003800000 */
[----:B------:R-:W-:-:S14]  /*4490*/  DSETP.NAN.AND P0, PT, R10, R10, PT ;  /* 0x0000000a0a00722a */ /* 0x000fdc0003f08000 */
[----:B------:R-:W-:Y:S05]  /*44a0*/  @P0 BRA `(.L_x_60) ;  /* 0x0000000000300947 */ /* 0x000fea0003800000 */
[----:B------:R-:W-:Y:S01]  /*44b0*/  ISETP.NE.AND P0, PT, R3, R0, PT ;  /* 0x000000000300720c */ /* 0x000fe20003f05270 */
[----:B------:R-:W-:Y:S02]  /*44c0*/  IMAD.MOV.U32 R16, RZ, RZ, 0x0 ;  /* 0x00000000ff107424 */ /* 0x000fe400078e00ff */
[----:B------:R-:W-:-:S10]  /*44d0*/  IMAD.MOV.U32 R17, RZ, RZ, -0x80000 ;  /* 0xfff80000ff117424 */ /* 0x000fd400078e00ff */
[----:B------:R-:W-:Y:S05]  /*44e0*/  @!P0 BRA `(.L_x_58) ;  /* 0x0000000000348947 */ /* 0x000fea0003800000 */
[----:B------:R-:W-:Y:S02]  /*44f0*/  ISETP.NE.AND P0, PT, R3, 0x7ff00000, PT ;  /* 0x7ff000000300780c */ /* 0x000fe40003f05270 */
[----:B------:R-:W-:Y:S02]  /*4500*/  LOP3.LUT R17, R13, 0x80000000, R11, 0x48, !PT ;  /* 0x800000000d117812 */ /* 0x000fe400078e480b */
[----:B------:R-:W-:-:S13]  /*4510*/  ISETP.EQ.OR P0, PT, R0, RZ, !P0 ;  /* 0x000000ff0000720c */ /* 0x000fda0004702670 */
[----:B------:R-:W-:Y:S01]  /*4520*/  @P0 LOP3.LUT R0, R17, 0x7ff00000, RZ, 0xfc, !PT ;  /* 0x7ff0000011000812 */ /* 0x000fe200078efcff */
[----:B------:R-:W-:Y:S02]  /*4530*/  @!P0 IMAD.MOV.U32 R16, RZ, RZ, RZ ;  /* 0x000000ffff108224 */ /* 0x000fe400078e00ff */
[----:B------:R-:W-:Y:S02]  /*4540*/  @P0 IMAD.MOV.U32 R16, RZ, RZ, RZ ;  /* 0x000000ffff100224 */ /* 0x000fe400078e00ff */
[----:B------:R-:W-:Y:S01]  /*4550*/  @P0 IMAD.MOV.U32 R17, RZ, RZ, R0 ;  /* 0x000000ffff110224 */ /* 0x000fe200078e0000 */
[----:B------:R-:W-:Y:S06]  /*4560*/  BRA `(.L_x_58) ;  /* 0x0000000000147947 */ /* 0x000fec0003800000 */
.L_x_60:
[----:B------:R-:W-:Y:S01]  /*4570*/  LOP3.LUT R17, R11, 0x80000, RZ, 0xfc, !PT ;  /* 0x000800000b117812 */ /* 0x000fe200078efcff */
[----:B------:R-:W-:Y:S01]  /*4580*/  IMAD.MOV.U32 R16, RZ, RZ, R10 ;  /* 0x000000ffff107224 */ /* 0x000fe200078e000a */
[----:B------:R-:W-:Y:S06]  /*4590*/  BRA `(.L_x_58) ;  /* 0x0000000000087947 */ /* 0x000fec0003800000 */
.L_x_59:
[----:B------:R-:W-:Y:S01]  /*45a0*/  LOP3.LUT R17, R13, 0x80000, RZ, 0xfc, !PT ;  /* 0x000800000d117812 */ /* 0x000fe200078efcff */
[----:B------:R-:W-:-:S07]  /*45b0*/  IMAD.MOV.U32 R16, RZ, RZ, R12 ;  /* 0x000000ffff107224 */ /* 0x000fce00078e000c */
.L_x_58:
[----:B------:R-:W-:Y:S02]  /*45c0*/  IMAD.MOV.U32 R25, RZ, RZ, 0x0 ;  /* 0x00000000ff197424 */ /* 0x000fe400078e00ff */
[----:B------:R-:W-:Y:S02]  /*45d0*/  IMAD.MOV.U32 R2, RZ, RZ, R16 ;  /* 0x000000ffff027224 */ /* 0x000fe400078e0010 */
[----:B------:R-:W-:Y:S01]  /*45e0*/  IMAD.MOV.U32 R3, RZ, RZ, R17 ;  /* 0x000000ffff037224 */ /* 0x000fe200078e0011 */
[----:B------:R-:W-:Y:S06]  /*45f0*/  RET.REL.NODEC R24 `(_Z13softmaxKernelPdi) ;  /* 0xffffffb818807950 */ /* 0x000fec0003c3ffff */
.L_x_61:
        /* <DEDUP_REMOVED lines=16> */
.L_x_68:


//--------------------- .text._Z10reluKernelPdi   --------------------------
	.section	.text._Z10reluKernelPdi,"ax",@progbits
	.align	128
        .global         _Z10reluKernelPdi
        .type           _Z10reluKernelPdi,@function
        .size           _Z10reluKernelPdi,(.L_x_74 - _Z10reluKernelPdi)
        .other          _Z10reluKernelPdi,@"STO_CUDA_ENTRY STV_DEFAULT"
_Z10reluKernelPdi:
.text._Z10reluKernelPdi:
        /* <DEDUP_REMOVED lines=10> */
[----:B0-----:R-:W-:-:S05]  /*00a0*/  IMAD.WIDE R2, R5, 0x8, R2 ;  /* 0x0000000805027825 */ /* 0x001fca00078e0202 */
[----:B-1----:R-:W2:Y:S01]  /*00b0*/  LDG.E.64 R4, desc[UR4][R2.64] ;  /* 0x0000000402047981 */ /* 0x002ea2000c1e1b00 */
[----:B------:R-:W-:Y:S01]  /*00c0*/  IMAD.MOV.U32 R0, RZ, RZ, RZ ;  /* 0x000000ffff007224 */ /* 0x000fe200078e00ff */
[----:B--2---:R-:W-:Y:S01]  /*00d0*/  DSETP.MAX.AND P0, P1, RZ, R4, PT ;  /* 0x00000004ff00722a */ /* 0x004fe2000390f000 */
[----:B------:R-:W-:-:S05]  /*00e0*/  MOV R7, R5 ;  /* 0x0000000500077202 */ /* 0x000fca0000000f00 */
[C---:B------:R-:W-:Y:S02]  /*00f0*/  FSEL R9, R0.reuse, R7, P0 ;  /* 0x0000000700097208 */ /* 0x040fe40000000000 */
[----:B------:R-:W-:-:S06]  /*0100*/  SEL R4, R0, R4, P0 ;  /* 0x0000000400047207 */ /* 0x000fcc0000000000 */
[----:B------:R-:W-:-:S05]  /*0110*/  @P1 LOP3.LUT R9, R7, 0x80000, RZ, 0xfc, !PT ;  /* 0x0008000007091812 */ /* 0x000fca00078efcff */
[----:B------:R-:W-:-:S05]  /*0120*/  IMAD.MOV.U32 R5, RZ, RZ, R9 ;  /* 0x000000ffff057224 */ /* 0x000fca00078e0009 */
[----:B------:R-:W-:Y:S01]  /*0130*/  STG.E.64 desc[UR4][R2.64], R4 ;  /* 0x0000000402007986 */ /* 0x000fe2000c101b04 */
[----:B------:R-:W-:Y:S05]  /*0140*/  EXIT ;  /* 0x000000000000794d */ /* 0x000fea0003800000 */
.L_x_62:
        /* <DEDUP_REMOVED lines=11> */
.L_x_74:


//--------------------- .text._Z15matrixMulKernelPdS_S_S_iii --------------------------
	.section	.text._Z15matrixMulKernelPdS_S_S_iii,"ax",@progbits
	.align	128
        .global         _Z15matrixMulKernelPdS_S_S_iii
        .type           _Z15matrixMulKernelPdS_S_S_iii,@function
        .size           _Z15matrixMulKernelPdS_S_S_iii,(.L_x_75 - _Z15matrixMulKernelPdS_S_S_iii)
        .other          _Z15matrixMulKernelPdS_S_S_iii,@"STO_CUDA_ENTRY STV_DEFAULT"
_Z15matrixMulKernelPdS_S_S_iii:
.text._Z15matrixMulKernelPdS_S_S_iii:
[----:B------:R-:W-:Y:S01]  /*0000*/  LDC R1, c[0x0][0x37c] ;  /* 0x0000df00ff017b82 */ /* 0x000fe20000000800 */
[----:B------:R-:W0:Y:S07]  /*0010*/  S2R R4, SR_TID.X ;  /* 0x0000000000047919 */ /* 0x000e2e0000002100 */
[----:B------:R-:W1:Y:S01]  /*0020*/  LDC R2, c[0x0][0x364] ;  /* 0x0000d900ff027b82 */ /* 0x000e620000000800 */
[----:B------:R-:W2:Y:S01]  /*0030*/  LDCU UR6, c[0x0][0x3a0] ;  /* 0x00007400ff0677ac */ /* 0x000ea20008000800 */
[----:B------:R-:W1:Y:S06]  /*0040*/  S2R R5, SR_TID.Y ;  /* 0x0000000000057919 */ /* 0x000e6c0000002200 */
[----:B------:R-:W0:Y:S08]  /*0050*/  S2UR UR5, SR_CTAID.X ;  /* 0x00000000000579c3 */ /* 0x000e300000002500 */
[----:B------:R-:W0:Y:S08]  /*0060*/  LDC R3, c[0x0][0x360] ;  /* 0x0000d800ff037b82 */ /* 0x000e300000000800 */
[----:B------:R-:W1:Y:S08]  /*0070*/  S2UR UR4, SR_CTAID.Y ;  /* 0x00000000000479c3 */ /* 0x000e700000002600 */
[----:B------:R-:W3:Y:S01]  /*0080*/  LDC R0, c[0x0][0x3a8] ;  /* 0x0000ea00ff007b82 */ /* 0x000ee20000000800 */
[----:B0-----:R-:W-:-:S02]  /*0090*/  IMAD R3, R3, UR5, R4 ;  /* 0x0000000503037c24 */ /* 0x001fc4000f8e0204 */
[----:B-1----:R-:W-:-:S03]  /*00a0*/  IMAD R2, R2, UR4, R5 ;  /* 0x0000000402027c24 */ /* 0x002fc6000f8e0205 */
[----:B---3--:R-:W-:-:S04]  /*00b0*/  ISETP.GE.AND P0, PT, R3, R0, PT ;  /* 0x000000000300720c */ /* 0x008fc80003f06270 */
[----:B--2---:R-:W-:-:S13]  /*00c0*/  ISETP.GE.OR P0, PT, R2, UR6, P0 ;  /* 0x0000000602007c0c */ /* 0x004fda0008706670 */
[----:B------:R-:W-:Y:S05]  /*00d0*/  @P0 EXIT ;  /* 0x000000000000094d */ /* 0x000fea0003800000 */
[----:B------:R-:W0:Y:S01]  /*00e0*/  LDC R5, c[0x0][0x3a4] ;  /* 0x0000e900ff057b82 */ /* 0x000e220000000800 */
[----:B------:R-:W1:Y:S07]  /*00f0*/  LDCU.64 UR4, c[0x0][0x358] ;  /* 0x00006b00ff0477ac */ /* 0x000e6e0008000a00 */
[----:B------:R-:W2:Y:S01]  /*0100*/  LDC.64 R18, c[0x0][0x398] ;  /* 0x0000e600ff127b82 */ /* 0x000ea20000000a00 */
[----:B0-----:R-:W-:Y:S01]  /*0110*/  ISETP.GE.AND P0, PT, R5, 0x1, PT ;  /* 0x000000010500780c */ /* 0x001fe20003f06270 */
[----:B--2---:R-:W-:-:S06]  /*0120*/  IMAD.WIDE.U32 R18, R2, 0x8, R18 ;  /* 0x0000000802127825 */ /* 0x004fcc00078e0012 */
[----:B-1----:R-:W5:Y:S06]  /*0130*/  LDG.E.64 R18, desc[UR4][R18.64] ;  /* 0x0000000412127981 */ /* 0x002f6c000c1e1b00 */
[----:B------:R-:W-:Y:S05]  /*0140*/  @!P0 BRA `(.L_x_63) ;  /* 0x0000000400d88947 */ /* 0x000fea0003800000 */
[C---:B------:R-:W-:Y:S01]  /*0150*/  ISETP.GE.U32.AND P1, PT, R5.reuse, 0x8, PT ;  /* 0x000000080500780c */ /* 0x040fe20003f26070 */
[----:B------:R-:W-:Y:S01]  /*0160*/  HFMA2 R7, -RZ, RZ, 0, 0 ;  /* 0x00000000ff077431 */ /* 0x000fe200000001ff */
[----:B------:R-:W-:Y:S01]  /*0170*/  LOP3.LUT R4, R5, 0x7, RZ, 0xc0, !PT ;  /* 0x0000000705047812 */ /* 0x000fe200078ec0ff */
[----:B------:R-:W-:-:S03]  /*0180*/  IMAD R6, R2, R5, RZ ;  /* 0x0000000502067224 */ /* 0x000fc600078e02ff */
[----:B------:R-:W-:-:S07]  /*0190*/  ISETP.NE.AND P0, PT, R4, RZ, PT ;  /* 0x000000ff0400720c */ /* 0x000fce0003f05270 */
[----:B------:R-:W-:Y:S06]  /*01a0*/  @!P1 BRA `(.L_x_64) ;  /* 0x0000000000c09947 */ /* 0x000fec0003800000 */
[----:B------:R-:W0:Y:S01]  /*01b0*/  LDC.64 R8, c[0x0][0x380] ;  /* 0x0000e000ff087b82 */ /* 0x000e220000000a00 */
[----:B------:R-:W-:Y:S02]  /*01c0*/  LOP3.LUT R7, R5, 0x7ffffff8, RZ, 0xc0, !PT ;  /* 0x7ffffff805077812 */ /* 0x000fe400078ec0ff */
[----:B------:R-:W-:-:S03]  /*01d0*/  MOV R27, R3 ;  /* 0x00000003001b7202 */ /* 0x000fc60000000f00 */
[----:B------:R-:W-:Y:S02]  /*01e0*/  IMAD.MOV R26, RZ, RZ, -R7 ;  /* 0x000000ffff1a7224 */ /* 0x000fe400078e0a07 */
[----:B0-----:R-:W-:-:S03]  /*01f0*/  IMAD.WIDE.U32 R8, R6, 0x8, R8 ;  /* 0x0000000806087825 */ /* 0x001fc600078e0008 */
[----:B------:R-:W-:-:S04]  /*0200*/  IADD3 R10, P1, PT, R8, 0x20, RZ ;  /* 0x00000020080a7810 */ /* 0x000fc80007f3e0ff */
[----:B------:R-:W-:-:S09]  /*0210*/  IADD3.X R11, PT, PT, RZ, R9, RZ, P1, !PT ;  /* 0x00000009ff0b7210 */ /* 0x000fd20000ffe4ff */
.L_x_65:
[----:B------:R-:W0:Y:S01]  /*0220*/  LDC.64 R22, c[0x0][0x388] ;  /* 0x0000e200ff167b82 */ /* 0x000e220000000a00 */
[----:B------:R-:W-:Y:S01]  /*0230*/  IMAD.MOV.U32 R8, RZ, RZ, R10 ;  /* 0x000000ffff087224 */ /* 0x000fe200078e000a */
[----:B------:R-:W-:-:S05]  /*0240*/  MOV R9, R11 ;  /* 0x0000000b00097202 */ /* 0x000fca0000000f00 */
[----:B------:R-:W2:Y:S04]  /*0250*/  LDG.E.64 R14, desc[UR4][R8.64+-0x20] ;  /* 0xffffe004080e7981 */ /* 0x000ea8000c1e1b00 */
[----:B------:R-:W3:Y:S01]  /*0260*/  LDG.E.64 R10, desc[UR4][R8.64+-0x18] ;  /* 0xffffe804080a7981 */ /* 0x000ee2000c1e1b00 */
[----:B0-----:R-:W-:-:S05]  /*0270*/  IMAD.WIDE R22, R27, 0x8, R22 ;  /* 0x000000081b167825 */ /* 0x001fca00078e0216 */
[----:B------:R-:W2:Y:S01]  /*0280*/  LDG.E.64 R12, desc[UR4][R22.64] ;  /* 0x00000004160c7981 */ /* 0x000ea2000c1e1b00 */
[----:B------:R-:W-:-:S05]  /*0290*/  IMAD.WIDE R28, R0, 0x8, R22 ;  /* 0x00000008001c7825 */ /* 0x000fca00078e0216 */
[----:B------:R-:W3:Y:S01]  /*02a0*/  LDG.E.64 R16, desc[UR4][R28.64] ;  /* 0x000000041c107981 */ /* 0x000ee2000c1e1b00 */
[C---:B------:R-:W-:Y:S01]  /*02b0*/  IMAD.WIDE R24, R0.reuse, 0x8, R28 ;  /* 0x0000000800187825 */ /* 0x040fe200078e021c */
[----:B--2--5:R-:W-:Y:S02]  /*02c0*/  DFMA R18, R14, R12, R18 ;  /* 0x0000000c0e12722b */ /* 0x024fe40000000012 */
[----:B------:R-:W2:Y:S04]  /*02d0*/  LDG.E.64 R14, desc[UR4][R8.64+-0x10] ;  /* 0xfffff004080e7981 */ /* 0x000ea8000c1e1b00 */
[----:B------:R-:W2:Y:S01]  /*02e0*/  LDG.E.64 R12, desc[UR4][R24.64] ;  /* 0x00000004180c7981 */ /* 0x000ea2000c1e1b00 */
[----:B------:R-:W-:Y:S01]  /*02f0*/  IMAD.WIDE R20, R0, 0x8, R24 ;  /* 0x0000000800147825 */ /* 0x000fe200078e0218 */
[----:B---3--:R-:W-:-:S02]  /*0300*/  DFMA R16, R10, R16, R18 ;  /* 0x000000100a10722b */ /* 0x008fc40000000012 */
[----:B------:R-:W3:Y:S04]  /*0310*/  LDG.E.64 R10, desc[UR4][R8.64+-0x8] ;  /* 0xfffff804080a7981 */ /* 0x000ee8000c1e1b00 */
[----:B------:R-:W3:Y:S01]  /*0320*/  LDG.E.64 R18, desc[UR4][R20.64] ;  /* 0x0000000414127981 */ /* 0x000ee2000c1e1b00 */
[C---:B------:R-:W-:Y:S01]  /*0330*/  IMAD.WIDE R22, R0.reuse, 0x8, R20 ;  /* 0x0000000800167825 */ /* 0x040fe200078e0214 */
[----:B--2---:R-:W-:Y:S02]  /*0340*/  DFMA R12, R14, R12, R16 ;  /* 0x0000000c0e0c722b */ /* 0x004fe40000000010 */
[----:B------:R-:W2:Y:S04]  /*0350*/  LDG.E.64 R16, desc[UR4][R8.64] ;  /* 0x0000000408107981 */ /* 0x000ea8000c1e1b00 */
[----:B------:R-:W2:Y:S01]  /*0360*/  LDG.E.64 R14, desc[UR4][R22.64] ;  /* 0x00000004160e7981 */ /* 0x000ea2000c1e1b00 */
[----:B------:R-:W-:Y:S01]  /*0370*/  IMAD.WIDE R28, R0, 0x8, R22 ;  /* 0x00000008001c7825 */ /* 0x000fe200078e0216 */
[----:B---3--:R-:W-:-:S02]  /*0380*/  DFMA R18, R10, R18, R12 ;  /* 0x000000120a12722b */ /* 0x008fc4000000000c */
[----:B------:R-:W3:Y:S04]  /*0390*/  LDG.E.64 R10, desc[UR4][R8.64+0x8] ;  /* 0x00000804080a7981 */ /* 0x000ee8000c1e1b00 */
[----:B------:R-:W3:Y:S01]  /*03a0*/  LDG.E.64 R12, desc[UR4][R28.64] ;  /* 0x000000041c0c7981 */ /* 0x000ee2000c1e1b00 */
[----:B------:R-:W-:-:S03]  /*03b0*/  IMAD.WIDE R24, R0, 0x8, R28 ;  /* 0x0000000800187825 */ /* 0x000fc600078e021c */
[----:B------:R-:W4:Y:S01]  /*03c0*/  LDG.E.64 R22, desc[UR4][R8.64+0x18] ;  /* 0x0000180408167981 */ /* 0x000f22000c1e1b00 */
[----:B------:R-:W-:-:S06]  /*03d0*/  IMAD.WIDE R20, R0, 0x8, R24 ;  /* 0x0000000800147825 */ /* 0x000fcc00078e0218 */
[----:B------:R-:W4:Y:S01]  /*03e0*/  LDG.E.64 R20, desc[UR4][R20.64] ;  /* 0x0000000414147981 */ /* 0x000f22000c1e1b00 */
[----:B--2---:R-:W-:-:S03]  /*03f0*/  DFMA R14, R16, R14, R18 ;  /* 0x0000000e100e722b */ /* 0x004fc60000000012 */
[----:B------:R-:W2:Y:S04]  /*0400*/  LDG.E.64 R16, desc[UR4][R8.64+0x10] ;  /* 0x0000100408107981 */ /* 0x000ea8000c1e1b00 */
[----:B------:R-:W2:Y:S01]  /*0410*/  LDG.E.64 R18, desc[UR4][R24.64] ;  /* 0x0000000418127981 */ /* 0x000ea2000c1e1b00 */
[----:B------:R-:W-:Y:S01]  /*0420*/  IADD3 R26, PT, PT, R26, 0x8, RZ ;  /* 0x000000081a1a7810 */ /* 0x000fe20007ffe0ff */
[----:B---3--:R-:W-:-:S03]  /*0430*/  DFMA R10, R10, R12, R14 ;  /* 0x0000000c0a0a722b */ /* 0x008fc6000000000e */
[----:B------:R-:W-:Y:S02]  /*0440*/  ISETP.NE.AND P1, PT, R26, RZ, PT ;  /* 0x000000ff1a00720c */ /* 0x000fe40003f25270 */
[----:B------:R-:W-:-:S03]  /*0450*/  LEA R27, R0, R27, 0x3 ;  /* 0x0000001b001b7211 */ /* 0x000fc600078e18ff */
[----:B--2---:R-:W-:Y:S01]  /*0460*/  DFMA R18, R16, R18, R10 ;  /* 0x000000121012722b */ /* 0x004fe2000000000a */
[----:B------:R-:W-:-:S07]  /*0470*/  IADD3 R10, P2, PT, R8, 0x40, RZ ;  /* 0x00000040080a7810 */ /* 0x000fce0007f5e0ff */
[----:B----4-:R-:W-:Y:S01]  /*0480*/  DFMA R18, R22, R20, R18 ;  /* 0x000000141612722b */ /* 0x010fe20000000012 */
[----:B------:R-:W-:Y:S01]  /*0490*/  IMAD.X R11, RZ, RZ, R9, P2 ;  /* 0x000000ffff0b7224 */ /* 0x000fe200010e0609 */
[----:B------:R-:W-:Y:S09]  /*04a0*/  @P1 BRA `(.L_x_65) ;  /* 0xfffffffc005c1947 */ /* 0x000ff2000383ffff */
.L_x_64:
[----:B------:R-:W-:Y:S05]  /*04b0*/  @!P0 BRA `(.L_x_63) ;  /* 0x0000000000fc8947 */ /* 0x000fea0003800000 */
[----:B------:R-:W-:Y:S02]  /*04c0*/  ISETP.GE.U32.AND P1, PT, R4, 0x4, PT ;  /* 0x000000040400780c */ /* 0x000fe40003f26070 */
[----:B------:R-:W-:-:S04]  /*04d0*/  LOP3.LUT R26, R5, 0x3, RZ, 0xc0, !PT ;  /* 0x00000003051a7812 */ /* 0x000fc800078ec0ff */
[----:B------:R-:W-:-:S07]  /*04e0*/  ISETP.NE.AND P0, PT, R26, RZ, PT ;  /* 0x000000ff1a00720c */ /* 0x000fce0003f05270 */
[----:B------:R-:W-:Y:S06]  /*04f0*/  @!P1 BRA `(.L_x_66) ;  /* 0x00000000006c9947 */ /* 0x000fec0003800000 */
[----:B------:R-:W0:Y:S01]  /*0500*/  LDC.64 R24, c[0x0][0x380] ;  /* 0x0000e000ff187b82 */ /* 0x000e220000000a00 */
[----:B------:R-:W1:Y:S01]  /*0510*/  LDCU.64 UR6, c[0x0][0x380] ;  /* 0x00007000ff0677ac */ /* 0x000e620008000a00 */
[CC--:B------:R-:W-:Y:S01]  /*0520*/  IADD3 R9, PT, PT, R6.reuse, R7.reuse, RZ ;  /* 0x0000000706097210 */ /* 0x0c0fe20007ffe0ff */
[----:B------:R-:W-:Y:S01]  /*0530*/  IMAD R13, R7, R0, R3 ;  /* 0x00000000070d7224 */ /* 0x000fe200078e0203 */
[----:B------:R-:W-:-:S04]  /*0540*/  IADD3 R4, P1, PT, R6, R7, RZ ;  /* 0x0000000706047210 */ /* 0x000fc80007f3e0ff */
[----:B------:R-:W2:Y:S01]  /*0550*/  LDC.64 R10, c[0x0][0x388] ;  /* 0x0000e200ff0a7b82 */ /* 0x000ea20000000a00 */
[----:B0-----:R-:W-:-:S06]  /*0560*/  IMAD.WIDE.U32 R24, R9, 0x8, R24 ;  /* 0x0000000809187825 */ /* 0x001fcc00078e0018 */
[----:B------:R-:W3:Y:S01]  /*0570*/  LDG.E.64 R24, desc[UR4][R24.64] ;  /* 0x0000000418187981 */ /* 0x000ee2000c1e1b00 */
[----:B--2---:R-:W-:-:S04]  /*0580*/  IMAD.WIDE R10, R13, 0x8, R10 ;  /* 0x000000080d0a7825 */ /* 0x004fc800078e020a */
[----:B------:R-:W-:Y:S01]  /*0590*/  IMAD.X R13, RZ, RZ, RZ, P1 ;  /* 0x000000ffff0d7224 */ /* 0x000fe200008e06ff */
[----:B-1----:R-:W-:Y:S01]  /*05a0*/  LEA R28, P1, R4, UR6, 0x3 ;  /* 0x00000006041c7c11 */ /* 0x002fe2000f8218ff */
[----:B------:R-:W3:Y:S01]  /*05b0*/  LDG.E.64 R8, desc[UR4][R10.64] ;  /* 0x000000040a087981 */ /* 0x000ee2000c1e1b00 */
[----:B------:R-:W-:Y:S02]  /*05c0*/  IMAD.WIDE R14, R0, 0x8, R10 ;  /* 0x00000008000e7825 */ /* 0x000fe400078e020a */
[----:B------:R-:W-:-:S05]  /*05d0*/  LEA.HI.X R29, R4, UR7, R13, 0x3, P1 ;  /* 0x00000007041d7c11 */ /* 0x000fca00088f1c0d */
[----:B------:R-:W2:Y:S01]  /*05e0*/  LDG.E.64 R12, desc[UR4][R28.64+0x8] ;  /* 0x000008041c0c7981 */ /* 0x000ea2000c1e1b00 */
[----:B------:R-:W-:-:S03]  /*05f0*/  IMAD.WIDE R20, R0, 0x8, R14 ;  /* 0x0000000800147825 */ /* 0x000fc600078e020e */
[----:B------:R-:W2:Y:S04]  /*0600*/  LDG.E.64 R10, desc[UR4][R14.64] ;  /* 0x000000040e0a7981 */ /* 0x000ea8000c1e1b00 */
[----:B------:R-:W4:Y:S01]  /*0610*/  LDG.E.64 R16, desc[UR4][R20.64] ;  /* 0x0000000414107981 */ /* 0x000f22000c1e1b00 */
[----:B------:R-:W-:-:S03]  /*0620*/  IMAD.WIDE R22, R0, 0x8, R20 ;  /* 0x0000000800167825 */ /* 0x000fc600078e0214 */
[----:B------:R-:W4:Y:S04]  /*0630*/  LDG.E.64 R14, desc[UR4][R28.64+0x10] ;  /* 0x000010041c0e7981 */ /* 0x000f28000c1e1b00 */
[----:B------:R-:W4:Y:S04]  /*0640*/  LDG.E.64 R20, desc[UR4][R28.64+0x18] ;  /* 0x000018041c147981 */ /* 0x000f28000c1e1b00 */
[----:B------:R-:W4:Y:S01]  /*0650*/  LDG.E.64 R22, desc[UR4][R22.64] ;  /* 0x0000000416167981 */ /* 0x000f22000c1e1b00 */
[----:B------:R-:W-:Y:S01]  /*0660*/  IADD3 R7, PT, PT, R7, 0x4, RZ ;  /* 0x0000000407077810 */ /* 0x000fe20007ffe0ff */
[----:B---3-5:R-:W-:-:S08]  /*0670*/  DFMA R8, R24, R8, R18 ;  /* 0x000000081808722b */ /* 0x028fd00000000012 */
[----:B--2---:R-:W-:-:S08]  /*0680*/  DFMA R8, R12, R10, R8 ;  /* 0x0000000a0c08722b */ /* 0x004fd00000000008 */
[----:B----4-:R-:W-:-:S08]  /*0690*/  DFMA R8, R14, R16, R8 ;  /* 0x000000100e08722b */ /* 0x010fd00000000008 */
[----:B------:R-:W-:-:S11]  /*06a0*/  DFMA R18, R20, R22, R8 ;  /* 0x000000161412722b */ /* 0x000fd60000000008 */
.L_x_66:
[----:B------:R-:W-:Y:S05]  /*06b0*/  @!P0 BRA `(.L_x_63) ;  /* 0x00000000007c8947 */ /* 0x000fea0003800000 */
[----:B------:R-:W-:Y:S01]  /*06c0*/  ISETP.NE.AND P1, PT, R26, 0x1, PT ;  /* 0x000000011a00780c */ /* 0x000fe20003f25270 */
[----:B------:R-:W0:Y:S01]  /*06d0*/  LDC.64 R10, c[0x0][0x380] ;  /* 0x0000e000ff0a7b82 */ /* 0x000e220000000a00 */
[----:B------:R-:W-:-:S04]  /*06e0*/  LOP3.LUT R14, R5, 0x1, RZ, 0xc0, !PT ;  /* 0x00000001050e7812 */ /* 0x000fc800078ec0ff */
[----:B------:R-:W-:-:S03]  /*06f0*/  ISETP.NE.U32.AND P0, PT, R14, 0x1, PT ;  /* 0x000000010e00780c */ /* 0x000fc60003f05070 */
[----:B------:R-:W1:Y:S04]  /*0700*/  LDC.64 R20, c[0x0][0x388] ;  /* 0x0000e200ff147b82 */ /* 0x000e680000000a00 */
[CC--:B------:R-:W-:Y:S01]  /*0710*/  @P1 IADD3 R15, PT, PT, R6.reuse, R7.reuse, RZ ;  /* 0x00000007060f1210 */ /* 0x0c0fe20007ffe0ff */
[C---:B------:R-:W-:Y:S01]  /*0720*/  @P1 IMAD R17, R7.reuse, R0, R3 ;  /* 0x0000000007111224 */ /* 0x040fe200078e0203 */
[----:B------:R-:W-:Y:S01]  /*0730*/  @P1 IADD3 R16, P2, PT, R6, R7, RZ ;  /* 0x0000000706101210 */ /* 0x000fe20007f5e0ff */
[----:B------:R-:W-:Y:S01]  /*0740*/  @P1 VIADD R7, R7, 0x2 ;  /* 0x0000000207071836 */ /* 0x000fe20000000000 */
[----:B------:R-:W2:Y:S08]  /*0750*/  @P1 LDC.64 R8, c[0x0][0x380] ;  /* 0x0000e000ff081b82 */ /* 0x000eb00000000a00 */
[----:B------:R-:W3:Y:S01]  /*0760*/  LDC.64 R12, c[0x0][0x380] ;  /* 0x0000e000ff0c7b82 */ /* 0x000ee20000000a00 */
[----:B0-----:R-:W-:-:S06]  /*0770*/  @P1 IMAD.WIDE.U32 R14, R15, 0x8, R10 ;  /* 0x000000080f0e1825 */ /* 0x001fcc00078e000a */
[----:B------:R-:W4:Y:S01]  /*0780*/  @P1 LDG.E.64 R14, desc[UR4][R14.64] ;  /* 0x000000040e0e1981 */ /* 0x000f22000c1e1b00 */
[----:B------:R-:W0:Y:S01]  /*0790*/  LDC.64 R4, c[0x0][0x388] ;  /* 0x0000e200ff047b82 */ /* 0x000e220000000a00 */
[----:B-1----:R-:W-:Y:S01]  /*07a0*/  @P1 IMAD.WIDE R20, R17, 0x8, R20 ;  /* 0x0000000811141825 */ /* 0x002fe200078e0214 */
[----:B------:R-:W-:-:S04]  /*07b0*/  @P1 IADD3.X R17, PT, PT, RZ, RZ, RZ, P2, !PT ;  /* 0x000000ffff111210 */ /* 0x000fc800017fe4ff */
[----:B------:R-:W4:Y:S01]  /*07c0*/  @P1 LDG.E.64 R10, desc[UR4][R20.64] ;  /* 0x00000004140a1981 */ /* 0x000f22000c1e1b00 */
[----:B--2---:R-:W-:Y:S01]  /*07d0*/  @P1 LEA R8, P2, R16, R8, 0x3 ;  /* 0x0000000810081211 */ /* 0x004fe200078418ff */
[----:B------:R-:W-:-:S03]  /*07e0*/  @P1 IMAD.WIDE R22, R0, 0x8, R20 ;  /* 0x0000000800161825 */ /* 0x000fc600078e0214 */
[----:B------:R-:W-:Y:S01]  /*07f0*/  @P1 LEA.HI.X R9, R16, R9, R17, 0x3, P2 ;  /* 0x0000000910091211 */ /* 0x000fe200010f1c11 */
[----:B------:R-:W-:Y:S01]  /*0800*/  @!P0 IMAD R25, R7, R0, R3 ;  /* 0x0000000007198224 */ /* 0x000fe200078e0203 */
[----:B------:R-:W-:Y:S02]  /*0810*/  @!P0 IADD3 R17, PT, PT, R6, R7, RZ ;  /* 0x0000000706118210 */ /* 0x000fe40007ffe0ff */
[----:B------:R-:W2:Y:S04]  /*0820*/  @P1 LDG.E.64 R6, desc[UR4][R22.64] ;  /* 0x0000000416061981 */ /* 0x000ea8000c1e1b00 */
[----:B------:R-:W2:Y:S01]  /*0830*/  @P1 LDG.E.64 R8, desc[UR4][R8.64+0x8] ;  /* 0x0000080408081981 */ /* 0x000ea2000c1e1b00 */
[----:B---3--:R-:W-:-:S04]  /*0840*/  @!P0 IMAD.WIDE.U32 R12, R17, 0x8, R12 ;  /* 0x00000008110c8825 */ /* 0x008fc800078e000c */
[----:B0-----:R-:W-:Y:S02]  /*0850*/  @!P0 IMAD.WIDE R4, R25, 0x8, R4 ;  /* 0x0000000819048825 */ /* 0x001fe400078e0204 */
[----:B------:R-:W3:Y:S04]  /*0860*/  @!P0 LDG.E.64 R12, desc[UR4][R12.64] ;  /* 0x000000040c0c8981 */ /* 0x000ee8000c1e1b00 */
[----:B------:R-:W3:Y:S01]  /*0870*/  @!P0 LDG.E.64 R4, desc[UR4][R4.64] ;  /* 0x0000000404048981 */ /* 0x000ee2000c1e1b00 */
[----:B----45:R-:W-:-:S08]  /*0880*/  @P1 DFMA R10, R14, R10, R18 ;  /* 0x0000000a0e0a122b */ /* 0x030fd00000000012 */
[----:B--2---:R-:W-:-:S08]  /*0890*/  @P1 DFMA R18, R8, R6, R10 ;  /* 0x000000060812122b */ /* 0x004fd0000000000a */
[----:B---3--:R-:W-:-:S11]  /*08a0*/  @!P0 DFMA R18, R12, R4, R18 ;  /* 0x000000040c12822b */ /* 0x008fd60000000012 */
.L_x_63:
[----:B------:R-:W0:Y:S01]  /*08b0*/  LDC.64 R4, c[0x0][0x390] ;  /* 0x0000e400ff047b82 */ /* 0x000e220000000a00 */
[----:B------:R-:W-:-:S04]  /*08c0*/  IMAD R3, R2, R0, R3 ;  /* 0x0000000002037224 */ /* 0x000fc800078e0203 */
[----:B0-----:R-:W-:-:S05]  /*08d0*/  IMAD.WIDE R2, R3, 0x8, R4 ;  /* 0x0000000803027825 */ /* 0x001fca00078e0204 */
[----:B-----5:R-:W-:Y:S01]  /*08e0*/  STG.E.64 desc[UR4][R2.64], R18 ;  /* 0x0000001202007986 */ /* 0x020fe2000c101b04 */
[----:B------:R-:W-:Y:S05]  /*08f0*/  EXIT ;  /* 0x000000000000794d */ /* 0x000fea0003800000 */
.L_x_67:
        /* <DEDUP_REMOVED lines=16> */
.L_x_75:


//--------------------- .nv.shared.reserved.0     --------------------------
	.section	.nv.shared.reserved.0,"aw",@nobits
	.weak		__nv_reservedSMEM_offset_0_alias
	.size		__nv_reservedSMEM_offset_0_alias, 0, 64
	.other		__nv_reservedSMEM_offset_0_alias,@"STO_CUDA_RESERVED_SHARED STV_DEFAULT"
__nv_reservedSMEM_offset_0_alias:
	.zero		0
	.zero		64


//--------------------- .nv.constant0._Z16updateBiasKernelPdS_id --------------------------
	.section	.nv.constant0._Z16updateBiasKernelPdS_id,"a",@progbits
	.sectionflags	@""
	.align	4
.nv.constant0._Z16updateBiasKernelPdS_id:
	.zero		928


//--------------------- .nv.constant0._Z19updateWeightsKernelPdS_S_iid --------------------------
	.section	.nv.constant0._Z19updateWeightsKernelPdS_S_iid,"a",@progbits
	.sectionflags	@""
	.align	4
.nv.constant0._Z19updateWeightsKernelPdS_S_iid:
	.zero		936


//--------------------- .nv.constant0._Z20hiddenGradientKernelPdS_S_S_ii --------------------------
	.section	.nv.constant0._Z20hiddenGradientKernelPdS_S_S_ii,"a",@progbits
	.sectionflags	@""
	.align	4
.nv.constant0._Z20hiddenGradientKernelPdS_S_S_ii:
	.zero		936


//--------------------- .nv.constant0._Z20outputGradientKernelPdS_S_i --------------------------
	.section	.nv.constant0._Z20outputGradientKernelPdS_S_i,"a",@progbits
	.sectionflags	@""
	.align	4
.nv.constant0._Z20outputGradientKernelPdS_S_i:
	.zero		924


//--------------------- .nv.constant0._Z13softmaxKernelPdi --------------------------
	.section	.nv.constant0._Z13softmaxKernelPdi,"a",@progbits
	.sectionflags	@""
	.align	4
.nv.constant0._Z13softmaxKernelPdi:
	.zero		908


//--------------------- .nv.constant0._Z10reluKernelPdi --------------------------
	.section	.nv.constant0._Z10reluKernelPdi,"a",@progbits
	.sectionflags	@""
	.align	4
.nv.constant0._Z10reluKernelPdi:
	.zero		908


//--------------------- .nv.constant0._Z15matrixMulKernelPdS_S_S_iii --------------------------
	.section	.nv.constant0._Z15matrixMulKernelPdS_S_S_iii,"a",@progbits
	.sectionflags	@""
	.align	4
.nv.constant0._Z15matrixMulKernelPdS_S_S_iii:
	.zero		940


//--------------------- SYMBOLS --------------------------

	.type		.nv.reservedSmem.offset0,@object
	.size		.nv.reservedSmem.offset0,0x4
